//
// Generated by NVIDIA NVVM Compiler
//
// Compiler Build ID: CL-36424714
// Cuda compilation tools, release 13.0, V13.0.88
// Based on NVVM 20.0.0
//

.version 9.0
.target sm_100
.address_size 64

	// .globl	_Z20UpdateRHS_Vector_GPUIdEvPT_S1_S1_S1_S1_P16SolverParametersIS0_EP16gridCoefficientsIS0_ES1_S1_S1_S1_S1_S1_
.global .align 4 .b8 precalc_xorwow_matrix[102400];
.global .align 4 .b8 precalc_xorwow_offset_matrix[102400];
.global .align 4 .b8 mrg32k3aM1[2304];
.global .align 4 .b8 mrg32k3aM2[2304];
.global .align 4 .b8 mrg32k3aM1SubSeq[2016];
.global .align 4 .b8 mrg32k3aM2SubSeq[2016];
.global .align 4 .b8 mrg32k3aM1Seq[2304];
.global .align 4 .b8 mrg32k3aM2Seq[2304];
.const .align 8 .b8 __cr_lgamma_table[72];
// _ZZ13vectorDot_GPUIdEvPT_S1_S1_P16SolverParametersIS0_EE10shared_tmp has been demoted

.visible .entry _Z20UpdateRHS_Vector_GPUIdEvPT_S1_S1_S1_S1_P16SolverParametersIS0_EP16gridCoefficientsIS0_ES1_S1_S1_S1_S1_S1_(
	.param .u64 .ptr .align 1 _Z20UpdateRHS_Vector_GPUIdEvPT_S1_S1_S1_S1_P16SolverParametersIS0_EP16gridCoefficientsIS0_ES1_S1_S1_S1_S1_S1__param_0,
	.param .u64 .ptr .align 1 _Z20UpdateRHS_Vector_GPUIdEvPT_S1_S1_S1_S1_P16SolverParametersIS0_EP16gridCoefficientsIS0_ES1_S1_S1_S1_S1_S1__param_1,
	.param .u64 .ptr .align 1 _Z20UpdateRHS_Vector_GPUIdEvPT_S1_S1_S1_S1_P16SolverParametersIS0_EP16gridCoefficientsIS0_ES1_S1_S1_S1_S1_S1__param_2,
	.param .u64 .ptr .align 1 _Z20UpdateRHS_Vector_GPUIdEvPT_S1_S1_S1_S1_P16SolverParametersIS0_EP16gridCoefficientsIS0_ES1_S1_S1_S1_S1_S1__param_3,
	.param .u64 .ptr .align 1 _Z20UpdateRHS_Vector_GPUIdEvPT_S1_S1_S1_S1_P16SolverParametersIS0_EP16gridCoefficientsIS0_ES1_S1_S1_S1_S1_S1__param_4,
	.param .u64 .ptr .align 1 _Z20UpdateRHS_Vector_GPUIdEvPT_S1_S1_S1_S1_P16SolverParametersIS0_EP16gridCoefficientsIS0_ES1_S1_S1_S1_S1_S1__param_5,
	.param .u64 .ptr .align 1 _Z20UpdateRHS_Vector_GPUIdEvPT_S1_S1_S1_S1_P16SolverParametersIS0_EP16gridCoefficientsIS0_ES1_S1_S1_S1_S1_S1__param_6,
	.param .u64 .ptr .align 1 _Z20UpdateRHS_Vector_GPUIdEvPT_S1_S1_S1_S1_P16SolverParametersIS0_EP16gridCoefficientsIS0_ES1_S1_S1_S1_S1_S1__param_7,
	.param .u64 .ptr .align 1 _Z20UpdateRHS_Vector_GPUIdEvPT_S1_S1_S1_S1_P16SolverParametersIS0_EP16gridCoefficientsIS0_ES1_S1_S1_S1_S1_S1__param_8,
	.param .u64 .ptr .align 1 _Z20UpdateRHS_Vector_GPUIdEvPT_S1_S1_S1_S1_P16SolverParametersIS0_EP16gridCoefficientsIS0_ES1_S1_S1_S1_S1_S1__param_9,
	.param .u64 .ptr .align 1 _Z20UpdateRHS_Vector_GPUIdEvPT_S1_S1_S1_S1_P16SolverParametersIS0_EP16gridCoefficientsIS0_ES1_S1_S1_S1_S1_S1__param_10,
	.param .u64 .ptr .align 1 _Z20UpdateRHS_Vector_GPUIdEvPT_S1_S1_S1_S1_P16SolverParametersIS0_EP16gridCoefficientsIS0_ES1_S1_S1_S1_S1_S1__param_11,
	.param .u64 .ptr .align 1 _Z20UpdateRHS_Vector_GPUIdEvPT_S1_S1_S1_S1_P16SolverParametersIS0_EP16gridCoefficientsIS0_ES1_S1_S1_S1_S1_S1__param_12
)
{
	.reg .pred 	%p<37>;
	.reg .b32 	%r<24>;
	.reg .b64 	%rd<127>;
	.reg .b64 	%fd<238>;

	ld.param.u64 	%rd34, [_Z20UpdateRHS_Vector_GPUIdEvPT_S1_S1_S1_S1_P16SolverParametersIS0_EP16gridCoefficientsIS0_ES1_S1_S1_S1_S1_S1__param_0];
	ld.param.u64 	%rd35, [_Z20UpdateRHS_Vector_GPUIdEvPT_S1_S1_S1_S1_P16SolverParametersIS0_EP16gridCoefficientsIS0_ES1_S1_S1_S1_S1_S1__param_1];
	ld.param.u64 	%rd36, [_Z20UpdateRHS_Vector_GPUIdEvPT_S1_S1_S1_S1_P16SolverParametersIS0_EP16gridCoefficientsIS0_ES1_S1_S1_S1_S1_S1__param_2];
	ld.param.u64 	%rd37, [_Z20UpdateRHS_Vector_GPUIdEvPT_S1_S1_S1_S1_P16SolverParametersIS0_EP16gridCoefficientsIS0_ES1_S1_S1_S1_S1_S1__param_3];
	ld.param.u64 	%rd38, [_Z20UpdateRHS_Vector_GPUIdEvPT_S1_S1_S1_S1_P16SolverParametersIS0_EP16gridCoefficientsIS0_ES1_S1_S1_S1_S1_S1__param_4];
	ld.param.u64 	%rd39, [_Z20UpdateRHS_Vector_GPUIdEvPT_S1_S1_S1_S1_P16SolverParametersIS0_EP16gridCoefficientsIS0_ES1_S1_S1_S1_S1_S1__param_5];
	ld.param.u64 	%rd40, [_Z20UpdateRHS_Vector_GPUIdEvPT_S1_S1_S1_S1_P16SolverParametersIS0_EP16gridCoefficientsIS0_ES1_S1_S1_S1_S1_S1__param_6];
	ld.param.u64 	%rd41, [_Z20UpdateRHS_Vector_GPUIdEvPT_S1_S1_S1_S1_P16SolverParametersIS0_EP16gridCoefficientsIS0_ES1_S1_S1_S1_S1_S1__param_7];
	ld.param.u64 	%rd42, [_Z20UpdateRHS_Vector_GPUIdEvPT_S1_S1_S1_S1_P16SolverParametersIS0_EP16gridCoefficientsIS0_ES1_S1_S1_S1_S1_S1__param_8];
	ld.param.u64 	%rd31, [_Z20UpdateRHS_Vector_GPUIdEvPT_S1_S1_S1_S1_P16SolverParametersIS0_EP16gridCoefficientsIS0_ES1_S1_S1_S1_S1_S1__param_9];
	ld.param.u64 	%rd43, [_Z20UpdateRHS_Vector_GPUIdEvPT_S1_S1_S1_S1_P16SolverParametersIS0_EP16gridCoefficientsIS0_ES1_S1_S1_S1_S1_S1__param_10];
	cvta.to.global.u64 	%rd1, %rd35;
	cvta.to.global.u64 	%rd2, %rd38;
	cvta.to.global.u64 	%rd3, %rd43;
	cvta.to.global.u64 	%rd4, %rd37;
	cvta.to.global.u64 	%rd5, %rd31;
	cvta.to.global.u64 	%rd6, %rd42;
	cvta.to.global.u64 	%rd7, %rd34;
	cvta.to.global.u64 	%rd8, %rd41;
	cvta.to.global.u64 	%rd9, %rd40;
	cvta.to.global.u64 	%rd10, %rd36;
	cvta.to.global.u64 	%rd11, %rd39;
	mov.u32 	%r2, %ctaid.x;
	mov.u32 	%r3, %ntid.x;
	mov.u32 	%r4, %tid.x;
	mad.lo.s32 	%r5, %r2, %r3, %r4;
	cvt.u64.u32 	%rd12, %r5;
	mov.u32 	%r6, %ctaid.y;
	mov.u32 	%r7, %ntid.y;
	mov.u32 	%r8, %tid.y;
	mad.lo.s32 	%r9, %r6, %r7, %r8;
	cvt.u64.u32 	%rd13, %r9;
	mov.u32 	%r10, %ctaid.z;
	mov.u32 	%r11, %ntid.z;
	mov.u32 	%r12, %tid.z;
	mad.lo.s32 	%r13, %r10, %r11, %r12;
	cvt.u64.u32 	%rd14, %r13;
	ld.global.u32 	%r1, [%rd11+24];
	cvt.s64.s32 	%rd15, %r1;
	setp.ge.s64 	%p1, %rd12, %rd15;
	@%p1 bra 	$L__BB0_50;
	cvt.u32.u64 	%r14, %rd13;
	ld.global.u32 	%r15, [%rd11+28];
	cvt.u64.u32 	%rd16, %r15;
	setp.ge.s32 	%p2, %r14, %r15;
	@%p2 bra 	$L__BB0_50;
	cvt.u32.u64 	%r16, %rd14;
	ld.global.u32 	%r17, [%rd11+32];
	cvt.u64.u32 	%rd17, %r17;
	setp.ge.s32 	%p3, %r16, %r17;
	@%p3 bra 	$L__BB0_50;
	cvt.u32.u64 	%r18, %rd17;
	setp.ne.s32 	%p4, %r18, 1;
	@%p4 bra 	$L__BB0_23;
	mad.lo.s64 	%rd95, %rd16, %rd14, %rd13;
	mad.lo.s64 	%rd18, %rd95, %rd15, %rd12;
	ld.global.f64 	%fd1, [%rd11+104];
	ld.global.f64 	%fd2, [%rd11+112];
	shl.b64 	%rd96, %rd18, 3;
	add.s64 	%rd19, %rd10, %rd96;
	ld.global.f64 	%fd3, [%rd19];
	setp.num.f64 	%p24, %fd3, %fd3;
	@%p24 bra 	$L__BB0_6;
	add.s64 	%rd122, %rd1, %rd96;
	mov.b64 	%rd123, 9221120237041090560;
	st.global.u64 	[%rd122], %rd123;
	bra.uni 	$L__BB0_50;
$L__BB0_6:
	sub.s64 	%rd20, %rd18, %rd15;
	add.s64 	%rd97, %rd12, 1;
	setp.ge.u64 	%p25, %rd97, %rd15;
	mov.f64 	%fd218, 0d3FF0000000000000;
	@%p25 bra 	$L__BB0_8;
	ld.global.f64 	%fd160, [%rd19+8];
	setp.nan.f64 	%p26, %fd160, %fd160;
	selp.f64 	%fd218, 0d3FF0000000000000, 0d0000000000000000, %p26;
$L__BB0_8:
	add.s64 	%rd98, %rd13, 1;
	setp.ge.u64 	%p27, %rd98, %rd16;
	mov.f64 	%fd219, 0d3FF0000000000000;
	@%p27 bra 	$L__BB0_10;
	shl.b64 	%rd99, %rd15, 3;
	add.s64 	%rd100, %rd19, %rd99;
	ld.global.f64 	%fd162, [%rd100];
	setp.nan.f64 	%p28, %fd162, %fd162;
	selp.f64 	%fd219, 0d3FF0000000000000, 0d0000000000000000, %p28;
$L__BB0_10:
	cvt.u32.u64 	%r22, %rd12;
	setp.eq.s32 	%p29, %r22, 0;
	mov.f64 	%fd220, 0d3FF0000000000000;
	@%p29 bra 	$L__BB0_12;
	ld.global.f64 	%fd164, [%rd19+-8];
	setp.nan.f64 	%p30, %fd164, %fd164;
	selp.f64 	%fd220, 0d3FF0000000000000, 0d0000000000000000, %p30;
$L__BB0_12:
	setp.eq.s32 	%p31, %r14, 0;
	mov.f64 	%fd221, 0d3FF0000000000000;
	@%p31 bra 	$L__BB0_14;
	shl.b64 	%rd101, %rd20, 3;
	add.s64 	%rd102, %rd10, %rd101;
	ld.global.f64 	%fd166, [%rd102];
	setp.nan.f64 	%p32, %fd166, %fd166;
	selp.f64 	%fd221, 0d3FF0000000000000, 0d0000000000000000, %p32;
$L__BB0_14:
	ld.global.f64 	%fd168, [%rd9+56];
	ld.global.f64 	%fd169, [%rd9+64];
	fma.rn.f64 	%fd12, %fd169, 0d4000000000000000, %fd168;
	ld.global.f64 	%fd170, [%rd9+80];
	fma.rn.f64 	%fd13, %fd169, 0d4000000000000000, %fd170;
	add.f64 	%fd171, %fd1, %fd2;
	add.f64 	%fd172, %fd171, %fd171;
	div.rn.f64 	%fd14, %fd2, %fd172;
	div.rn.f64 	%fd15, %fd1, %fd172;
	setp.neu.f64 	%p33, %fd218, 0d0000000000000000;
	add.s64 	%rd21, %rd7, %rd96;
	mov.f64 	%fd222, 0d0000000000000000;
	@%p33 bra 	$L__BB0_16;
	shl.b64 	%rd104, %rd18, 3;
	add.s64 	%rd105, %rd8, %rd104;
	ld.global.f64 	%fd173, [%rd105];
	sub.f64 	%fd174, %fd12, %fd173;
	ld.global.f64 	%fd175, [%rd21+8];
	ld.global.f64 	%fd176, [%rd19+8];
	add.f64 	%fd177, %fd176, %fd3;
	mul.f64 	%fd178, %fd14, %fd177;
	mul.f64 	%fd179, %fd1, 0dBFE0000000000000;
	mul.f64 	%fd180, %fd179, %fd178;
	fma.rn.f64 	%fd181, %fd174, %fd175, %fd180;
	add.f64 	%fd222, %fd181, 0d0000000000000000;
$L__BB0_16:
	setp.neu.f64 	%p34, %fd220, 0d0000000000000000;
	mov.f64 	%fd223, 0d0000000000000000;
	@%p34 bra 	$L__BB0_18;
	shl.b64 	%rd106, %rd18, 3;
	add.s64 	%rd107, %rd6, %rd106;
	ld.global.f64 	%fd183, [%rd107];
	sub.f64 	%fd184, %fd12, %fd183;
	ld.global.f64 	%fd185, [%rd21+-8];
	ld.global.f64 	%fd186, [%rd19+-8];
	add.f64 	%fd187, %fd186, %fd3;
	mul.f64 	%fd188, %fd14, %fd187;
	mul.f64 	%fd189, %fd1, 0d3FE0000000000000;
	mul.f64 	%fd190, %fd189, %fd188;
	fma.rn.f64 	%fd223, %fd184, %fd185, %fd190;
$L__BB0_18:
	add.f64 	%fd20, %fd222, %fd223;
	setp.neu.f64 	%p35, %fd219, 0d0000000000000000;
	shl.b64 	%rd108, %rd18, 3;
	add.s64 	%rd22, %rd4, %rd108;
	mov.f64 	%fd224, 0d0000000000000000;
	@%p35 bra 	$L__BB0_20;
	add.s64 	%rd110, %rd5, %rd108;
	ld.global.f64 	%fd192, [%rd110];
	sub.f64 	%fd193, %fd13, %fd192;
	shl.b64 	%rd111, %rd15, 3;
	add.s64 	%rd112, %rd21, %rd111;
	ld.global.f64 	%fd194, [%rd112];
	add.s64 	%rd113, %rd22, %rd111;
	ld.global.f64 	%fd195, [%rd113];
	ld.global.f64 	%fd196, [%rd22];
	add.f64 	%fd197, %fd195, %fd196;
	mul.f64 	%fd198, %fd15, %fd197;
	mul.f64 	%fd199, %fd2, 0dBFE0000000000000;
	mul.f64 	%fd200, %fd199, %fd198;
	fma.rn.f64 	%fd224, %fd193, %fd194, %fd200;
$L__BB0_20:
	add.f64 	%fd23, %fd20, %fd224;
	setp.neu.f64 	%p36, %fd221, 0d0000000000000000;
	mov.f64 	%fd225, 0d0000000000000000;
	@%p36 bra 	$L__BB0_22;
	add.s64 	%rd115, %rd3, %rd108;
	ld.global.f64 	%fd202, [%rd115];
	sub.f64 	%fd203, %fd13, %fd202;
	shl.b64 	%rd116, %rd20, 3;
	add.s64 	%rd117, %rd7, %rd116;
	ld.global.f64 	%fd204, [%rd117];
	add.s64 	%rd118, %rd4, %rd116;
	ld.global.f64 	%fd205, [%rd118];
	ld.global.f64 	%fd206, [%rd22];
	add.f64 	%fd207, %fd205, %fd206;
	mul.f64 	%fd208, %fd15, %fd207;
	mul.f64 	%fd209, %fd2, 0d3FE0000000000000;
	mul.f64 	%fd210, %fd209, %fd208;
	fma.rn.f64 	%fd225, %fd203, %fd204, %fd210;
$L__BB0_22:
	add.f64 	%fd211, %fd23, %fd225;
	add.f64 	%fd212, %fd218, %fd220;
	add.f64 	%fd213, %fd219, %fd221;
	mul.f64 	%fd214, %fd213, %fd13;
	fma.rn.f64 	%fd215, %fd212, %fd12, %fd214;
	ld.global.f64 	%fd216, [%rd21];
	fma.rn.f64 	%fd217, %fd215, %fd216, %fd211;
	add.s64 	%rd120, %rd1, %rd108;
	st.global.f64 	[%rd120], %fd217;
	bra.uni 	$L__BB0_50;
$L__BB0_23:
	mad.lo.s64 	%rd44, %rd16, %rd14, %rd13;
	mad.lo.s64 	%rd24, %rd44, %rd15, %rd12;
	ld.global.f64 	%fd26, [%rd11+104];
	ld.global.f64 	%fd27, [%rd11+112];
	ld.global.f64 	%fd28, [%rd11+120];
	shl.b64 	%rd45, %rd24, 3;
	add.s64 	%rd25, %rd10, %rd45;
	ld.global.f64 	%fd29, [%rd25];
	setp.num.f64 	%p5, %fd29, %fd29;
	@%p5 bra 	$L__BB0_25;
	add.s64 	%rd93, %rd1, %rd45;
	mov.b64 	%rd94, 9221120237041090560;
	st.global.u64 	[%rd93], %rd94;
	bra.uni 	$L__BB0_50;
$L__BB0_25:
	mul.lo.s64 	%rd26, %rd16, %rd15;
	sub.s64 	%rd27, %rd24, %rd26;
	add.s64 	%rd46, %rd12, 1;
	setp.ge.u64 	%p6, %rd46, %rd15;
	mov.f64 	%fd226, 0d3FF0000000000000;
	@%p6 bra 	$L__BB0_27;
	ld.global.f64 	%fd65, [%rd25+8];
	setp.nan.f64 	%p7, %fd65, %fd65;
	selp.f64 	%fd226, 0d3FF0000000000000, 0d0000000000000000, %p7;
$L__BB0_27:
	cvt.u32.u64 	%r19, %rd12;
	setp.eq.s32 	%p8, %r19, 0;
	mov.f64 	%fd227, 0d3FF0000000000000;
	@%p8 bra 	$L__BB0_29;
	ld.global.f64 	%fd67, [%rd25+-8];
	setp.nan.f64 	%p9, %fd67, %fd67;
	selp.f64 	%fd227, 0d3FF0000000000000, 0d0000000000000000, %p9;
$L__BB0_29:
	add.s64 	%rd47, %rd13, 1;
	setp.ge.u64 	%p10, %rd47, %rd16;
	mov.f64 	%fd228, 0d3FF0000000000000;
	@%p10 bra 	$L__BB0_31;
	shl.b64 	%rd48, %rd15, 3;
	add.s64 	%rd49, %rd25, %rd48;
	ld.global.f64 	%fd69, [%rd49];
	setp.nan.f64 	%p11, %fd69, %fd69;
	selp.f64 	%fd228, 0d3FF0000000000000, 0d0000000000000000, %p11;
$L__BB0_31:
	cvt.u32.u64 	%r20, %rd13;
	setp.eq.s32 	%p12, %r20, 0;
	mov.f64 	%fd229, 0d3FF0000000000000;
	@%p12 bra 	$L__BB0_33;
	sub.s64 	%rd50, %rd24, %rd15;
	shl.b64 	%rd51, %rd50, 3;
	add.s64 	%rd52, %rd10, %rd51;
	ld.global.f64 	%fd71, [%rd52];
	setp.nan.f64 	%p13, %fd71, %fd71;
	selp.f64 	%fd229, 0d3FF0000000000000, 0d0000000000000000, %p13;
$L__BB0_33:
	add.s64 	%rd53, %rd14, 1;
	setp.ge.u64 	%p14, %rd53, %rd17;
	mov.f64 	%fd230, 0d3FF0000000000000;
	@%p14 bra 	$L__BB0_35;
	shl.b64 	%rd54, %rd26, 3;
	add.s64 	%rd55, %rd25, %rd54;
	ld.global.f64 	%fd73, [%rd55];
	setp.nan.f64 	%p15, %fd73, %fd73;
	selp.f64 	%fd230, 0d3FF0000000000000, 0d0000000000000000, %p15;
$L__BB0_35:
	cvt.u32.u64 	%r21, %rd14;
	setp.eq.s32 	%p16, %r21, 0;
	mov.f64 	%fd231, 0d3FF0000000000000;
	@%p16 bra 	$L__BB0_37;
	shl.b64 	%rd56, %rd27, 3;
	add.s64 	%rd57, %rd10, %rd56;
	ld.global.f64 	%fd75, [%rd57];
	setp.nan.f64 	%p17, %fd75, %fd75;
	selp.f64 	%fd231, 0d3FF0000000000000, 0d0000000000000000, %p17;
$L__BB0_37:
	ld.global.f64 	%fd77, [%rd9+56];
	ld.global.f64 	%fd78, [%rd9+64];
	fma.rn.f64 	%fd79, %fd78, 0d4000000000000000, %fd77;
	ld.global.f64 	%fd80, [%rd9+72];
	fma.rn.f64 	%fd42, %fd80, 0d4000000000000000, %fd79;
	ld.global.f64 	%fd81, [%rd9+80];
	fma.rn.f64 	%fd82, %fd78, 0d4000000000000000, %fd81;
	ld.global.f64 	%fd83, [%rd9+88];
	fma.rn.f64 	%fd43, %fd83, 0d4000000000000000, %fd82;
	ld.global.f64 	%fd84, [%rd9+96];
	fma.rn.f64 	%fd85, %fd80, 0d4000000000000000, %fd84;
	fma.rn.f64 	%fd44, %fd83, 0d4000000000000000, %fd85;
	mul.f64 	%fd86, %fd26, %fd27;
	mul.f64 	%fd87, %fd26, %fd28;
	add.f64 	%fd88, %fd86, %fd87;
	mul.f64 	%fd89, %fd27, %fd28;
	add.f64 	%fd90, %fd89, %fd88;
	add.f64 	%fd91, %fd90, %fd90;
	div.rn.f64 	%fd45, %fd89, %fd91;
	div.rn.f64 	%fd46, %fd87, %fd91;
	div.rn.f64 	%fd47, %fd86, %fd91;
	setp.neu.f64 	%p18, %fd226, 0d0000000000000000;
	shl.b64 	%rd58, %rd24, 3;
	add.s64 	%rd28, %rd7, %rd58;
	mov.f64 	%fd232, 0d0000000000000000;
	@%p18 bra 	$L__BB0_39;
	shl.b64 	%rd59, %rd24, 3;
	add.s64 	%rd60, %rd8, %rd59;
	ld.global.f64 	%fd92, [%rd60];
	sub.f64 	%fd93, %fd42, %fd92;
	ld.global.f64 	%fd94, [%rd28+8];
	ld.global.f64 	%fd95, [%rd25+8];
	add.f64 	%fd96, %fd95, %fd29;
	mul.f64 	%fd97, %fd45, %fd96;
	mul.f64 	%fd98, %fd26, %fd97;
	mul.f64 	%fd99, %fd98, 0dBFE0000000000000;
	fma.rn.f64 	%fd100, %fd93, %fd94, %fd99;
	add.f64 	%fd232, %fd100, 0d0000000000000000;
$L__BB0_39:
	setp.neu.f64 	%p19, %fd227, 0d0000000000000000;
	mov.f64 	%fd233, 0d0000000000000000;
	@%p19 bra 	$L__BB0_41;
	shl.b64 	%rd61, %rd24, 3;
	add.s64 	%rd62, %rd6, %rd61;
	ld.global.f64 	%fd102, [%rd62];
	sub.f64 	%fd103, %fd42, %fd102;
	ld.global.f64 	%fd104, [%rd28+-8];
	ld.global.f64 	%fd105, [%rd25+-8];
	add.f64 	%fd106, %fd105, %fd29;
	mul.f64 	%fd107, %fd45, %fd106;
	mul.f64 	%fd108, %fd26, %fd107;
	mul.f64 	%fd109, %fd108, 0d3FE0000000000000;
	fma.rn.f64 	%fd233, %fd103, %fd104, %fd109;
$L__BB0_41:
	add.f64 	%fd52, %fd232, %fd233;
	setp.neu.f64 	%p20, %fd228, 0d0000000000000000;
	shl.b64 	%rd63, %rd24, 3;
	add.s64 	%rd29, %rd4, %rd63;
	mov.f64 	%fd234, 0d0000000000000000;
	@%p20 bra 	$L__BB0_43;
	ld.param.u64 	%rd124, [_Z20UpdateRHS_Vector_GPUIdEvPT_S1_S1_S1_S1_P16SolverParametersIS0_EP16gridCoefficientsIS0_ES1_S1_S1_S1_S1_S1__param_9];
	cvta.to.global.u64 	%rd64, %rd124;
	shl.b64 	%rd65, %rd24, 3;
	add.s64 	%rd66, %rd64, %rd65;
	ld.global.f64 	%fd111, [%rd66];
	sub.f64 	%fd112, %fd43, %fd111;
	shl.b64 	%rd67, %rd15, 3;
	add.s64 	%rd68, %rd28, %rd67;
	ld.global.f64 	%fd113, [%rd68];
	add.s64 	%rd69, %rd29, %rd67;
	ld.global.f64 	%fd114, [%rd69];
	ld.global.f64 	%fd115, [%rd29];
	add.f64 	%fd116, %fd114, %fd115;
	mul.f64 	%fd117, %fd46, %fd116;
	mul.f64 	%fd118, %fd27, %fd117;
	mul.f64 	%fd119, %fd118, 0dBFE0000000000000;
	fma.rn.f64 	%fd234, %fd112, %fd113, %fd119;
$L__BB0_43:
	add.f64 	%fd55, %fd52, %fd234;
	setp.neu.f64 	%p21, %fd229, 0d0000000000000000;
	mov.f64 	%fd235, 0d0000000000000000;
	@%p21 bra 	$L__BB0_45;
	shl.b64 	%rd70, %rd24, 3;
	add.s64 	%rd71, %rd3, %rd70;
	ld.global.f64 	%fd121, [%rd71];
	sub.f64 	%fd122, %fd43, %fd121;
	cvt.s64.s32 	%rd72, %r1;
	sub.s64 	%rd73, %rd24, %rd72;
	shl.b64 	%rd74, %rd73, 3;
	add.s64 	%rd75, %rd7, %rd74;
	ld.global.f64 	%fd123, [%rd75];
	add.s64 	%rd76, %rd4, %rd74;
	ld.global.f64 	%fd124, [%rd76];
	ld.global.f64 	%fd125, [%rd29];
	add.f64 	%fd126, %fd124, %fd125;
	mul.f64 	%fd127, %fd46, %fd126;
	mul.f64 	%fd128, %fd27, %fd127;
	mul.f64 	%fd129, %fd128, 0d3FE0000000000000;
	fma.rn.f64 	%fd235, %fd122, %fd123, %fd129;
$L__BB0_45:
	add.f64 	%fd58, %fd55, %fd235;
	setp.neu.f64 	%p22, %fd230, 0d0000000000000000;
	shl.b64 	%rd77, %rd24, 3;
	add.s64 	%rd30, %rd2, %rd77;
	mov.f64 	%fd236, 0d0000000000000000;
	@%p22 bra 	$L__BB0_47;
	ld.param.u64 	%rd125, [_Z20UpdateRHS_Vector_GPUIdEvPT_S1_S1_S1_S1_P16SolverParametersIS0_EP16gridCoefficientsIS0_ES1_S1_S1_S1_S1_S1__param_11];
	cvta.to.global.u64 	%rd78, %rd125;
	shl.b64 	%rd79, %rd24, 3;
	add.s64 	%rd80, %rd78, %rd79;
	ld.global.f64 	%fd131, [%rd80];
	sub.f64 	%fd132, %fd44, %fd131;
	shl.b64 	%rd81, %rd26, 3;
	add.s64 	%rd82, %rd28, %rd81;
	ld.global.f64 	%fd133, [%rd82];
	add.s64 	%rd83, %rd30, %rd81;
	ld.global.f64 	%fd134, [%rd83];
	ld.global.f64 	%fd135, [%rd30];
	add.f64 	%fd136, %fd134, %fd135;
	mul.f64 	%fd137, %fd47, %fd136;
	mul.f64 	%fd138, %fd28, %fd137;
	mul.f64 	%fd139, %fd138, 0dBFE0000000000000;
	fma.rn.f64 	%fd236, %fd132, %fd133, %fd139;
$L__BB0_47:
	add.f64 	%fd61, %fd58, %fd236;
	setp.neu.f64 	%p23, %fd231, 0d0000000000000000;
	mov.f64 	%fd237, 0d0000000000000000;
	@%p23 bra 	$L__BB0_49;
	ld.param.u64 	%rd126, [_Z20UpdateRHS_Vector_GPUIdEvPT_S1_S1_S1_S1_P16SolverParametersIS0_EP16gridCoefficientsIS0_ES1_S1_S1_S1_S1_S1__param_12];
	cvta.to.global.u64 	%rd84, %rd126;
	shl.b64 	%rd85, %rd24, 3;
	add.s64 	%rd86, %rd84, %rd85;
	ld.global.f64 	%fd141, [%rd86];
	sub.f64 	%fd142, %fd44, %fd141;
	shl.b64 	%rd87, %rd27, 3;
	add.s64 	%rd88, %rd7, %rd87;
	ld.global.f64 	%fd143, [%rd88];
	add.s64 	%rd89, %rd2, %rd87;
	ld.global.f64 	%fd144, [%rd89];
	ld.global.f64 	%fd145, [%rd30];
	add.f64 	%fd146, %fd144, %fd145;
	mul.f64 	%fd147, %fd47, %fd146;
	mul.f64 	%fd148, %fd28, %fd147;
	mul.f64 	%fd149, %fd148, 0d3FE0000000000000;
	fma.rn.f64 	%fd237, %fd142, %fd143, %fd149;
$L__BB0_49:
	add.f64 	%fd150, %fd61, %fd237;
	add.f64 	%fd151, %fd226, %fd227;
	add.f64 	%fd152, %fd228, %fd229;
	mul.f64 	%fd153, %fd152, %fd43;
	fma.rn.f64 	%fd154, %fd151, %fd42, %fd153;
	add.f64 	%fd155, %fd230, %fd231;
	fma.rn.f64 	%fd156, %fd155, %fd44, %fd154;
	ld.global.f64 	%fd157, [%rd28];
	fma.rn.f64 	%fd158, %fd156, %fd157, %fd150;
	shl.b64 	%rd90, %rd24, 3;
	add.s64 	%rd91, %rd1, %rd90;
	st.global.f64 	[%rd91], %fd158;
$L__BB0_50:
	ret;

}
	// .globl	_Z29MatrixMul_Omnidirectional_GPUIdEvPT_S1_S1_P16SolverParametersIS0_EP16gridCoefficientsIS0_ES1_S1_S1_S1_S1_S1_
.visible .entry _Z29MatrixMul_Omnidirectional_GPUIdEvPT_S1_S1_P16SolverParametersIS0_EP16gridCoefficientsIS0_ES1_S1_S1_S1_S1_S1_(
	.param .u64 .ptr .align 1 _Z29MatrixMul_Omnidirectional_GPUIdEvPT_S1_S1_P16SolverParametersIS0_EP16gridCoefficientsIS0_ES1_S1_S1_S1_S1_S1__param_0,
	.param .u64 .ptr .align 1 _Z29MatrixMul_Omnidirectional_GPUIdEvPT_S1_S1_P16SolverParametersIS0_EP16gridCoefficientsIS0_ES1_S1_S1_S1_S1_S1__param_1,
	.param .u64 .ptr .align 1 _Z29MatrixMul_Omnidirectional_GPUIdEvPT_S1_S1_P16SolverParametersIS0_EP16gridCoefficientsIS0_ES1_S1_S1_S1_S1_S1__param_2,
	.param .u64 .ptr .align 1 _Z29MatrixMul_Omnidirectional_GPUIdEvPT_S1_S1_P16SolverParametersIS0_EP16gridCoefficientsIS0_ES1_S1_S1_S1_S1_S1__param_3,
	.param .u64 .ptr .align 1 _Z29MatrixMul_Omnidirectional_GPUIdEvPT_S1_S1_P16SolverParametersIS0_EP16gridCoefficientsIS0_ES1_S1_S1_S1_S1_S1__param_4,
	.param .u64 .ptr .align 1 _Z29MatrixMul_Omnidirectional_GPUIdEvPT_S1_S1_P16SolverParametersIS0_EP16gridCoefficientsIS0_ES1_S1_S1_S1_S1_S1__param_5,
	.param .u64 .ptr .align 1 _Z29MatrixMul_Omnidirectional_GPUIdEvPT_S1_S1_P16SolverParametersIS0_EP16gridCoefficientsIS0_ES1_S1_S1_S1_S1_S1__param_6,
	.param .u64 .ptr .align 1 _Z29MatrixMul_Omnidirectional_GPUIdEvPT_S1_S1_P16SolverParametersIS0_EP16gridCoefficientsIS0_ES1_S1_S1_S1_S1_S1__param_7,
	.param .u64 .ptr .align 1 _Z29MatrixMul_Omnidirectional_GPUIdEvPT_S1_S1_P16SolverParametersIS0_EP16gridCoefficientsIS0_ES1_S1_S1_S1_S1_S1__param_8,
	.param .u64 .ptr .align 1 _Z29MatrixMul_Omnidirectional_GPUIdEvPT_S1_S1_P16SolverParametersIS0_EP16gridCoefficientsIS0_ES1_S1_S1_S1_S1_S1__param_9,
	.param .u64 .ptr .align 1 _Z29MatrixMul_Omnidirectional_GPUIdEvPT_S1_S1_P16SolverParametersIS0_EP16gridCoefficientsIS0_ES1_S1_S1_S1_S1_S1__param_10
)
{
	.reg .pred 	%p<57>;
	.reg .b32 	%r<23>;
	.reg .b64 	%rd<108>;
	.reg .b64 	%fd<85>;

	ld.param.u64 	%rd29, [_Z29MatrixMul_Omnidirectional_GPUIdEvPT_S1_S1_P16SolverParametersIS0_EP16gridCoefficientsIS0_ES1_S1_S1_S1_S1_S1__param_0];
	ld.param.u64 	%rd30, [_Z29MatrixMul_Omnidirectional_GPUIdEvPT_S1_S1_P16SolverParametersIS0_EP16gridCoefficientsIS0_ES1_S1_S1_S1_S1_S1__param_1];
	ld.param.u64 	%rd31, [_Z29MatrixMul_Omnidirectional_GPUIdEvPT_S1_S1_P16SolverParametersIS0_EP16gridCoefficientsIS0_ES1_S1_S1_S1_S1_S1__param_2];
	ld.param.u64 	%rd32, [_Z29MatrixMul_Omnidirectional_GPUIdEvPT_S1_S1_P16SolverParametersIS0_EP16gridCoefficientsIS0_ES1_S1_S1_S1_S1_S1__param_3];
	ld.param.u64 	%rd33, [_Z29MatrixMul_Omnidirectional_GPUIdEvPT_S1_S1_P16SolverParametersIS0_EP16gridCoefficientsIS0_ES1_S1_S1_S1_S1_S1__param_5];
	ld.param.u64 	%rd26, [_Z29MatrixMul_Omnidirectional_GPUIdEvPT_S1_S1_P16SolverParametersIS0_EP16gridCoefficientsIS0_ES1_S1_S1_S1_S1_S1__param_6];
	ld.param.u64 	%rd34, [_Z29MatrixMul_Omnidirectional_GPUIdEvPT_S1_S1_P16SolverParametersIS0_EP16gridCoefficientsIS0_ES1_S1_S1_S1_S1_S1__param_7];
	ld.param.u64 	%rd35, [_Z29MatrixMul_Omnidirectional_GPUIdEvPT_S1_S1_P16SolverParametersIS0_EP16gridCoefficientsIS0_ES1_S1_S1_S1_S1_S1__param_8];
	cvta.to.global.u64 	%rd1, %rd29;
	cvta.to.global.u64 	%rd2, %rd35;
	cvta.to.global.u64 	%rd3, %rd34;
	cvta.to.global.u64 	%rd4, %rd26;
	cvta.to.global.u64 	%rd5, %rd33;
	cvta.to.global.u64 	%rd6, %rd30;
	cvta.to.global.u64 	%rd7, %rd31;
	cvta.to.global.u64 	%rd8, %rd32;
	mov.u32 	%r2, %ctaid.x;
	mov.u32 	%r3, %ntid.x;
	mov.u32 	%r4, %tid.x;
	mad.lo.s32 	%r5, %r2, %r3, %r4;
	cvt.u64.u32 	%rd9, %r5;
	mov.u32 	%r6, %ctaid.y;
	mov.u32 	%r7, %ntid.y;
	mov.u32 	%r8, %tid.y;
	mad.lo.s32 	%r9, %r6, %r7, %r8;
	cvt.u64.u32 	%rd10, %r9;
	mov.u32 	%r10, %ctaid.z;
	mov.u32 	%r11, %ntid.z;
	mov.u32 	%r12, %tid.z;
	mad.lo.s32 	%r13, %r10, %r11, %r12;
	cvt.u64.u32 	%rd11, %r13;
	ld.global.s32 	%rd12, [%rd8+24];
	setp.ge.s64 	%p21, %rd9, %rd12;
	@%p21 bra 	$L__BB1_50;
	cvt.u32.u64 	%r14, %rd10;
	ld.global.u32 	%r15, [%rd8+28];
	cvt.u64.u32 	%rd13, %r15;
	setp.ge.s32 	%p22, %r14, %r15;
	@%p22 bra 	$L__BB1_50;
	cvt.u32.u64 	%r16, %rd11;
	ld.global.u32 	%r1, [%rd8+32];
	cvt.u64.u32 	%rd14, %r1;
	setp.ge.s32 	%p23, %r16, %r1;
	@%p23 bra 	$L__BB1_50;
	cvt.u32.u64 	%r17, %rd14;
	setp.ne.s32 	%p24, %r17, 1;
	@%p24 bra 	$L__BB1_23;
	mad.lo.s64 	%rd79, %rd13, %rd11, %rd10;
	mad.lo.s64 	%rd15, %rd79, %rd12, %rd9;
	shl.b64 	%rd80, %rd15, 3;
	add.s64 	%rd16, %rd7, %rd80;
	ld.global.f64 	%fd57, [%rd16];
	setp.num.f64 	%p38, %fd57, %fd57;
	@%p38 bra 	$L__BB1_6;
	add.s64 	%rd103, %rd1, %rd80;
	mov.b64 	%rd104, 9221120237041090560;
	st.global.u64 	[%rd103], %rd104;
	bra.uni 	$L__BB1_50;
$L__BB1_6:
	sub.s64 	%rd17, %rd15, %rd12;
	add.s64 	%rd81, %rd9, 1;
	setp.ge.u64 	%p40, %rd81, %rd12;
	mov.pred 	%p47, -1;
	@%p40 bra 	$L__BB1_8;
	ld.global.f64 	%fd58, [%rd16+8];
	setp.nan.f64 	%p47, %fd58, %fd58;
$L__BB1_8:
	add.s64 	%rd82, %rd10, 1;
	setp.ge.u64 	%p42, %rd82, %rd13;
	mov.pred 	%p48, -1;
	@%p42 bra 	$L__BB1_10;
	shl.b64 	%rd83, %rd12, 3;
	add.s64 	%rd84, %rd16, %rd83;
	ld.global.f64 	%fd59, [%rd84];
	setp.nan.f64 	%p48, %fd59, %fd59;
$L__BB1_10:
	cvt.u32.u64 	%r21, %rd9;
	setp.eq.s32 	%p44, %r21, 0;
	mov.pred 	%p49, -1;
	@%p44 bra 	$L__BB1_12;
	ld.global.f64 	%fd60, [%rd16+-8];
	setp.nan.f64 	%p49, %fd60, %fd60;
$L__BB1_12:
	setp.eq.s32 	%p46, %r14, 0;
	mov.pred 	%p50, -1;
	@%p46 bra 	$L__BB1_14;
	shl.b64 	%rd85, %rd17, 3;
	add.s64 	%rd86, %rd7, %rd85;
	ld.global.f64 	%fd61, [%rd86];
	setp.nan.f64 	%p50, %fd61, %fd61;
$L__BB1_14:
	shl.b64 	%rd87, %rd15, 3;
	add.s64 	%rd18, %rd6, %rd87;
	ld.global.f64 	%fd1, [%rd18];
	mov.f64 	%fd75, 0d0000000000000000;
	@%p47 bra 	$L__BB1_16;
	add.s64 	%rd89, %rd5, %rd87;
	ld.global.f64 	%fd63, [%rd89];
	ld.global.f64 	%fd64, [%rd18+8];
	mul.f64 	%fd75, %fd63, %fd64;
$L__BB1_16:
	sub.f64 	%fd4, %fd1, %fd75;
	mov.f64 	%fd76, 0d0000000000000000;
	@%p49 bra 	$L__BB1_18;
	add.s64 	%rd91, %rd4, %rd87;
	ld.global.f64 	%fd66, [%rd91];
	ld.global.f64 	%fd67, [%rd18+-8];
	mul.f64 	%fd76, %fd66, %fd67;
$L__BB1_18:
	sub.f64 	%fd7, %fd4, %fd76;
	mov.f64 	%fd77, 0d0000000000000000;
	@%p48 bra 	$L__BB1_20;
	add.s64 	%rd93, %rd3, %rd87;
	ld.global.f64 	%fd69, [%rd93];
	shl.b64 	%rd94, %rd12, 3;
	add.s64 	%rd95, %rd18, %rd94;
	ld.global.f64 	%fd70, [%rd95];
	mul.f64 	%fd77, %fd69, %fd70;
$L__BB1_20:
	sub.f64 	%fd10, %fd7, %fd77;
	mov.f64 	%fd78, 0d0000000000000000;
	@%p50 bra 	$L__BB1_22;
	add.s64 	%rd97, %rd2, %rd87;
	ld.global.f64 	%fd72, [%rd97];
	shl.b64 	%rd98, %rd17, 3;
	add.s64 	%rd99, %rd6, %rd98;
	ld.global.f64 	%fd73, [%rd99];
	mul.f64 	%fd78, %fd72, %fd73;
$L__BB1_22:
	sub.f64 	%fd74, %fd10, %fd78;
	add.s64 	%rd101, %rd1, %rd87;
	st.global.f64 	[%rd101], %fd74;
	bra.uni 	$L__BB1_50;
$L__BB1_23:
	mad.lo.s64 	%rd36, %rd13, %rd11, %rd10;
	mad.lo.s64 	%rd20, %rd36, %rd12, %rd9;
	shl.b64 	%rd37, %rd20, 3;
	add.s64 	%rd21, %rd7, %rd37;
	ld.global.f64 	%fd31, [%rd21];
	setp.num.f64 	%p25, %fd31, %fd31;
	@%p25 bra 	$L__BB1_25;
	add.s64 	%rd77, %rd1, %rd37;
	mov.b64 	%rd78, 9221120237041090560;
	st.global.u64 	[%rd77], %rd78;
	bra.uni 	$L__BB1_50;
$L__BB1_25:
	mul.lo.s64 	%rd22, %rd13, %rd12;
	add.s64 	%rd38, %rd9, 1;
	setp.ge.u64 	%p27, %rd38, %rd12;
	mov.pred 	%p51, -1;
	@%p27 bra 	$L__BB1_27;
	ld.global.f64 	%fd32, [%rd21+8];
	setp.nan.f64 	%p51, %fd32, %fd32;
$L__BB1_27:
	add.s64 	%rd39, %rd10, 1;
	setp.ge.u64 	%p29, %rd39, %rd13;
	mov.pred 	%p52, -1;
	@%p29 bra 	$L__BB1_29;
	shl.b64 	%rd40, %rd12, 3;
	add.s64 	%rd41, %rd21, %rd40;
	ld.global.f64 	%fd33, [%rd41];
	setp.nan.f64 	%p52, %fd33, %fd33;
$L__BB1_29:
	add.s64 	%rd42, %rd11, 1;
	cvt.u64.u32 	%rd43, %r1;
	setp.ge.u64 	%p31, %rd42, %rd43;
	mov.pred 	%p53, -1;
	@%p31 bra 	$L__BB1_31;
	shl.b64 	%rd44, %rd22, 3;
	add.s64 	%rd45, %rd21, %rd44;
	ld.global.f64 	%fd34, [%rd45];
	setp.nan.f64 	%p53, %fd34, %fd34;
$L__BB1_31:
	cvt.u32.u64 	%r18, %rd9;
	setp.eq.s32 	%p33, %r18, 0;
	mov.pred 	%p54, -1;
	@%p33 bra 	$L__BB1_33;
	ld.global.f64 	%fd35, [%rd21+-8];
	setp.nan.f64 	%p54, %fd35, %fd35;
$L__BB1_33:
	sub.s64 	%rd23, %rd20, %rd12;
	setp.eq.s32 	%p35, %r14, 0;
	mov.pred 	%p55, -1;
	@%p35 bra 	$L__BB1_35;
	shl.b64 	%rd46, %rd23, 3;
	add.s64 	%rd47, %rd7, %rd46;
	ld.global.f64 	%fd36, [%rd47];
	setp.nan.f64 	%p55, %fd36, %fd36;
$L__BB1_35:
	sub.s64 	%rd24, %rd20, %rd22;
	cvt.u32.u64 	%r20, %rd11;
	setp.eq.s32 	%p37, %r20, 0;
	mov.pred 	%p56, -1;
	@%p37 bra 	$L__BB1_37;
	shl.b64 	%rd48, %rd24, 3;
	add.s64 	%rd49, %rd7, %rd48;
	ld.global.f64 	%fd37, [%rd49];
	setp.nan.f64 	%p56, %fd37, %fd37;
$L__BB1_37:
	shl.b64 	%rd50, %rd20, 3;
	add.s64 	%rd25, %rd6, %rd50;
	ld.global.f64 	%fd13, [%rd25];
	mov.f64 	%fd79, 0d0000000000000000;
	@%p51 bra 	$L__BB1_39;
	add.s64 	%rd52, %rd5, %rd50;
	ld.global.f64 	%fd39, [%rd52];
	ld.global.f64 	%fd40, [%rd25+8];
	mul.f64 	%fd79, %fd39, %fd40;
$L__BB1_39:
	sub.f64 	%fd16, %fd13, %fd79;
	mov.f64 	%fd80, 0d0000000000000000;
	@%p54 bra 	$L__BB1_41;
	ld.param.u64 	%rd105, [_Z29MatrixMul_Omnidirectional_GPUIdEvPT_S1_S1_P16SolverParametersIS0_EP16gridCoefficientsIS0_ES1_S1_S1_S1_S1_S1__param_6];
	cvta.to.global.u64 	%rd53, %rd105;
	add.s64 	%rd55, %rd53, %rd50;
	ld.global.f64 	%fd42, [%rd55];
	ld.global.f64 	%fd43, [%rd25+-8];
	mul.f64 	%fd80, %fd42, %fd43;
$L__BB1_41:
	sub.f64 	%fd19, %fd16, %fd80;
	mov.f64 	%fd81, 0d0000000000000000;
	@%p52 bra 	$L__BB1_43;
	add.s64 	%rd57, %rd3, %rd50;
	ld.global.f64 	%fd45, [%rd57];
	shl.b64 	%rd58, %rd12, 3;
	add.s64 	%rd59, %rd25, %rd58;
	ld.global.f64 	%fd46, [%rd59];
	mul.f64 	%fd81, %fd45, %fd46;
$L__BB1_43:
	sub.f64 	%fd22, %fd19, %fd81;
	mov.f64 	%fd82, 0d0000000000000000;
	@%p55 bra 	$L__BB1_45;
	add.s64 	%rd61, %rd2, %rd50;
	ld.global.f64 	%fd48, [%rd61];
	shl.b64 	%rd62, %rd23, 3;
	add.s64 	%rd63, %rd6, %rd62;
	ld.global.f64 	%fd49, [%rd63];
	mul.f64 	%fd82, %fd48, %fd49;
$L__BB1_45:
	sub.f64 	%fd25, %fd22, %fd82;
	mov.f64 	%fd83, 0d0000000000000000;
	@%p53 bra 	$L__BB1_47;
	ld.param.u64 	%rd106, [_Z29MatrixMul_Omnidirectional_GPUIdEvPT_S1_S1_P16SolverParametersIS0_EP16gridCoefficientsIS0_ES1_S1_S1_S1_S1_S1__param_9];
	cvta.to.global.u64 	%rd64, %rd106;
	add.s64 	%rd66, %rd64, %rd50;
	ld.global.f64 	%fd51, [%rd66];
	shl.b64 	%rd67, %rd22, 3;
	add.s64 	%rd68, %rd25, %rd67;
	ld.global.f64 	%fd52, [%rd68];
	mul.f64 	%fd83, %fd51, %fd52;
$L__BB1_47:
	sub.f64 	%fd28, %fd25, %fd83;
	mov.f64 	%fd84, 0d0000000000000000;
	@%p56 bra 	$L__BB1_49;
	ld.param.u64 	%rd107, [_Z29MatrixMul_Omnidirectional_GPUIdEvPT_S1_S1_P16SolverParametersIS0_EP16gridCoefficientsIS0_ES1_S1_S1_S1_S1_S1__param_10];
	cvta.to.global.u64 	%rd69, %rd107;
	add.s64 	%rd71, %rd69, %rd50;
	ld.global.f64 	%fd54, [%rd71];
	shl.b64 	%rd72, %rd24, 3;
	add.s64 	%rd73, %rd6, %rd72;
	ld.global.f64 	%fd55, [%rd73];
	mul.f64 	%fd84, %fd54, %fd55;
$L__BB1_49:
	sub.f64 	%fd56, %fd28, %fd84;
	add.s64 	%rd75, %rd1, %rd50;
	st.global.f64 	[%rd75], %fd56;
$L__BB1_50:
	ret;

}
	// .globl	_Z19subtractVectors_GPUIdEvPT_S1_S1_P16SolverParametersIS0_E
.visible .entry _Z19subtractVectors_GPUIdEvPT_S1_S1_P16SolverParametersIS0_E(
	.param .u64 .ptr .align 1 _Z19subtractVectors_GPUIdEvPT_S1_S1_P16SolverParametersIS0_E_param_0,
	.param .u64 .ptr .align 1 _Z19subtractVectors_GPUIdEvPT_S1_S1_P16SolverParametersIS0_E_param_1,
	.param .u64 .ptr .align 1 _Z19subtractVectors_GPUIdEvPT_S1_S1_P16SolverParametersIS0_E_param_2,
	.param .u64 .ptr .align 1 _Z19subtractVectors_GPUIdEvPT_S1_S1_P16SolverParametersIS0_E_param_3
)
{
	.reg .pred 	%p<2>;
	.reg .b32 	%r<9>;
	.reg .b64 	%rd<17>;
	.reg .b64 	%fd<4>;

	ld.param.u64 	%rd2, [_Z19subtractVectors_GPUIdEvPT_S1_S1_P16SolverParametersIS0_E_param_0];
	ld.param.u64 	%rd3, [_Z19subtractVectors_GPUIdEvPT_S1_S1_P16SolverParametersIS0_E_param_1];
	ld.param.u64 	%rd4, [_Z19subtractVectors_GPUIdEvPT_S1_S1_P16SolverParametersIS0_E_param_2];
	ld.param.u64 	%rd5, [_Z19subtractVectors_GPUIdEvPT_S1_S1_P16SolverParametersIS0_E_param_3];
	cvta.to.global.u64 	%rd6, %rd5;
	mov.u32 	%r1, %ctaid.x;
	mov.u32 	%r2, %ntid.x;
	mul.wide.u32 	%rd7, %r1, %r2;
	mov.u32 	%r3, %tid.x;
	cvt.u64.u32 	%rd8, %r3;
	add.s64 	%rd1, %rd7, %rd8;
	ld.global.v2.u32 	{%r4, %r5}, [%rd6+24];
	mul.lo.s32 	%r6, %r5, %r4;
	ld.global.u32 	%r7, [%rd6+32];
	mul.lo.s32 	%r8, %r6, %r7;
	cvt.s64.s32 	%rd9, %r8;
	setp.ge.s64 	%p1, %rd1, %rd9;
	@%p1 bra 	$L__BB2_2;
	cvta.to.global.u64 	%rd10, %rd2;
	cvta.to.global.u64 	%rd11, %rd3;
	cvta.to.global.u64 	%rd12, %rd4;
	shl.b64 	%rd13, %rd1, 3;
	add.s64 	%rd14, %rd10, %rd13;
	ld.global.f64 	%fd1, [%rd14];
	add.s64 	%rd15, %rd11, %rd13;
	ld.global.f64 	%fd2, [%rd15];
	sub.f64 	%fd3, %fd1, %fd2;
	add.s64 	%rd16, %rd12, %rd13;
	st.global.f64 	[%rd16], %fd3;
$L__BB2_2:
	ret;

}
	// .globl	_Z13vectorDot_GPUIdEvPT_S1_S1_P16SolverParametersIS0_E
.visible .entry _Z13vectorDot_GPUIdEvPT_S1_S1_P16SolverParametersIS0_E(
	.param .u64 .ptr .align 1 _Z13vectorDot_GPUIdEvPT_S1_S1_P16SolverParametersIS0_E_param_0,
	.param .u64 .ptr .align 1 _Z13vectorDot_GPUIdEvPT_S1_S1_P16SolverParametersIS0_E_param_1,
	.param .u64 .ptr .align 1 _Z13vectorDot_GPUIdEvPT_S1_S1_P16SolverParametersIS0_E_param_2,
	.param .u64 .ptr .align 1 _Z13vectorDot_GPUIdEvPT_S1_S1_P16SolverParametersIS0_E_param_3
)
{
	.reg .pred 	%p<9>;
	.reg .b32 	%r<14>;
	.reg .b64 	%rd<24>;
	.reg .b64 	%fd<12>;
	// demoted variable
	.shared .align 8 .b8 _ZZ13vectorDot_GPUIdEvPT_S1_S1_P16SolverParametersIS0_EE10shared_tmp[4096];
	ld.param.u64 	%rd5, [_Z13vectorDot_GPUIdEvPT_S1_S1_P16SolverParametersIS0_E_param_0];
	ld.param.u64 	%rd6, [_Z13vectorDot_GPUIdEvPT_S1_S1_P16SolverParametersIS0_E_param_1];
	ld.param.u64 	%rd7, [_Z13vectorDot_GPUIdEvPT_S1_S1_P16SolverParametersIS0_E_param_2];
	ld.param.u64 	%rd8, [_Z13vectorDot_GPUIdEvPT_S1_S1_P16SolverParametersIS0_E_param_3];
	cvta.to.global.u64 	%rd1, %rd6;
	cvta.to.global.u64 	%rd2, %rd7;
	cvta.to.global.u64 	%rd9, %rd8;
	mov.u32 	%r6, %ctaid.x;
	mov.u32 	%r13, %ntid.x;
	mul.wide.u32 	%rd10, %r6, %r13;
	mov.u32 	%r2, %tid.x;
	cvt.u64.u32 	%rd11, %r2;
	add.s64 	%rd3, %rd10, %rd11;
	ld.global.v2.u32 	{%r7, %r8}, [%rd9+24];
	mul.wide.s32 	%rd12, %r8, %r7;
	ld.global.s32 	%rd13, [%rd9+32];
	mul.lo.s64 	%rd4, %rd12, %rd13;
	setp.ne.s64 	%p1, %rd3, 0;
	@%p1 bra 	$L__BB3_2;
	mov.b64 	%rd14, 0;
	st.global.u64 	[%rd2], %rd14;
$L__BB3_2:
	setp.ge.s64 	%p2, %rd3, %rd4;
	shl.b32 	%r9, %r2, 3;
	mov.u32 	%r10, _ZZ13vectorDot_GPUIdEvPT_S1_S1_P16SolverParametersIS0_EE10shared_tmp;
	add.s32 	%r3, %r10, %r9;
	@%p2 bra 	$L__BB3_8;
	cvta.to.global.u64 	%rd16, %rd5;
	shl.b64 	%rd17, %rd3, 3;
	add.s64 	%rd18, %rd16, %rd17;
	ld.global.f64 	%fd1, [%rd18];
	setp.nan.f64 	%p3, %fd1, %fd1;
	@%p3 bra 	$L__BB3_5;
	add.s64 	%rd23, %rd1, %rd17;
	ld.global.f64 	%fd11, [%rd23];
	bra.uni 	$L__BB3_6;
$L__BB3_5:
	add.s64 	%rd20, %rd1, %rd17;
	ld.global.f64 	%fd11, [%rd20];
	setp.nan.f64 	%p4, %fd11, %fd11;
	@%p4 bra 	$L__BB3_7;
$L__BB3_6:
	mul.f64 	%fd5, %fd1, %fd11;
	st.shared.f64 	[%r3], %fd5;
	bra.uni 	$L__BB3_9;
$L__BB3_7:
	mov.b64 	%rd21, 0;
	st.shared.u64 	[%r3], %rd21;
	bra.uni 	$L__BB3_9;
$L__BB3_8:
	mov.b64 	%rd15, 0;
	st.shared.u64 	[%r3], %rd15;
$L__BB3_9:
	bar.sync 	0;
	setp.lt.u32 	%p5, %r13, 2;
	@%p5 bra 	$L__BB3_13;
$L__BB3_10:
	shr.u32 	%r5, %r13, 1;
	setp.ge.u32 	%p6, %r2, %r5;
	@%p6 bra 	$L__BB3_12;
	shl.b32 	%r11, %r5, 3;
	add.s32 	%r12, %r3, %r11;
	ld.shared.f64 	%fd6, [%r12];
	ld.shared.f64 	%fd7, [%r3];
	add.f64 	%fd8, %fd6, %fd7;
	st.shared.f64 	[%r3], %fd8;
$L__BB3_12:
	bar.sync 	0;
	setp.gt.u32 	%p7, %r13, 3;
	mov.u32 	%r13, %r5;
	@%p7 bra 	$L__BB3_10;
$L__BB3_13:
	setp.ne.s32 	%p8, %r2, 0;
	@%p8 bra 	$L__BB3_15;
	ld.shared.f64 	%fd9, [_ZZ13vectorDot_GPUIdEvPT_S1_S1_P16SolverParametersIS0_EE10shared_tmp];
	atom.global.add.f64 	%fd10, [%rd2], %fd9;
$L__BB3_15:
	ret;

}
	// .globl	_Z6divideIdEvPT_S1_S1_
.visible .entry _Z6divideIdEvPT_S1_S1_(
	.param .u64 .ptr .align 1 _Z6divideIdEvPT_S1_S1__param_0,
	.param .u64 .ptr .align 1 _Z6divideIdEvPT_S1_S1__param_1,
	.param .u64 .ptr .align 1 _Z6divideIdEvPT_S1_S1__param_2
)
{
	.reg .pred 	%p<2>;
	.reg .b32 	%r<6>;
	.reg .b64 	%rd<7>;
	.reg .b64 	%fd<4>;

	ld.param.u64 	%rd1, [_Z6divideIdEvPT_S1_S1__param_0];
	ld.param.u64 	%rd2, [_Z6divideIdEvPT_S1_S1__param_1];
	ld.param.u64 	%rd3, [_Z6divideIdEvPT_S1_S1__param_2];
	mov.u32 	%r1, %ctaid.x;
	mov.u32 	%r2, %ntid.x;
	mul.lo.s32 	%r3, %r1, %r2;
	mov.u32 	%r4, %tid.x;
	neg.s32 	%r5, %r4;
	setp.ne.s32 	%p1, %r3, %r5;
	@%p1 bra 	$L__BB4_2;
	cvta.to.global.u64 	%rd4, %rd1;
	cvta.to.global.u64 	%rd5, %rd2;
	cvta.to.global.u64 	%rd6, %rd3;
	ld.global.f64 	%fd1, [%rd4];
	ld.global.f64 	%fd2, [%rd5];
	div.rn.f64 	%fd3, %fd1, %fd2;
	st.global.f64 	[%rd6], %fd3;
$L__BB4_2:
	ret;

}
	// .globl	_Z20scalarVectorMult_GPUIdEvPT_S1_S1_P16SolverParametersIS0_E
.visible .entry _Z20scalarVectorMult_GPUIdEvPT_S1_S1_P16SolverParametersIS0_E(
	.param .u64 .ptr .align 1 _Z20scalarVectorMult_GPUIdEvPT_S1_S1_P16SolverParametersIS0_E_param_0,
	.param .u64 .ptr .align 1 _Z20scalarVectorMult_GPUIdEvPT_S1_S1_P16SolverParametersIS0_E_param_1,
	.param .u64 .ptr .align 1 _Z20scalarVectorMult_GPUIdEvPT_S1_S1_P16SolverParametersIS0_E_param_2,
	.param .u64 .ptr .align 1 _Z20scalarVectorMult_GPUIdEvPT_S1_S1_P16SolverParametersIS0_E_param_3
)
{
	.reg .pred 	%p<2>;
	.reg .b32 	%r<10>;
	.reg .b64 	%rd<12>;
	.reg .b64 	%fd<4>;

	ld.param.u64 	%rd1, [_Z20scalarVectorMult_GPUIdEvPT_S1_S1_P16SolverParametersIS0_E_param_0];
	ld.param.u64 	%rd2, [_Z20scalarVectorMult_GPUIdEvPT_S1_S1_P16SolverParametersIS0_E_param_1];
	ld.param.u64 	%rd3, [_Z20scalarVectorMult_GPUIdEvPT_S1_S1_P16SolverParametersIS0_E_param_2];
	ld.param.u64 	%rd4, [_Z20scalarVectorMult_GPUIdEvPT_S1_S1_P16SolverParametersIS0_E_param_3];
	cvta.to.global.u64 	%rd5, %rd4;
	mov.u32 	%r2, %ctaid.x;
	mov.u32 	%r3, %ntid.x;
	mov.u32 	%r4, %tid.x;
	mad.lo.s32 	%r1, %r2, %r3, %r4;
	ld.global.v2.u32 	{%r5, %r6}, [%rd5+24];
	mul.lo.s32 	%r7, %r6, %r5;
	ld.global.u32 	%r8, [%rd5+32];
	mul.lo.s32 	%r9, %r7, %r8;
	setp.ge.u32 	%p1, %r1, %r9;
	@%p1 bra 	$L__BB5_2;
	cvta.to.global.u64 	%rd6, %rd2;
	cvta.to.global.u64 	%rd7, %rd1;
	cvta.to.global.u64 	%rd8, %rd3;
	mul.wide.u32 	%rd9, %r1, 8;
	add.s64 	%rd10, %rd6, %rd9;
	ld.global.f64 	%fd1, [%rd10];
	ld.global.f64 	%fd2, [%rd7];
	mul.f64 	%fd3, %fd1, %fd2;
	add.s64 	%rd11, %rd8, %rd9;
	st.global.f64 	[%rd11], %fd3;
$L__BB5_2:
	ret;

}
	// .globl	_Z14addVectors_GPUIdEvPT_S1_S1_P16SolverParametersIS0_E
.visible .entry _Z14addVectors_GPUIdEvPT_S1_S1_P16SolverParametersIS0_E(
	.param .u64 .ptr .align 1 _Z14addVectors_GPUIdEvPT_S1_S1_P16SolverParametersIS0_E_param_0,
	.param .u64 .ptr .align 1 _Z14addVectors_GPUIdEvPT_S1_S1_P16SolverParametersIS0_E_param_1,
	.param .u64 .ptr .align 1 _Z14addVectors_GPUIdEvPT_S1_S1_P16SolverParametersIS0_E_param_2,
	.param .u64 .ptr .align 1 _Z14addVectors_GPUIdEvPT_S1_S1_P16SolverParametersIS0_E_param_3
)
{
	.reg .pred 	%p<2>;
	.reg .b32 	%r<9>;
	.reg .b64 	%rd<17>;
	.reg .b64 	%fd<4>;

	ld.param.u64 	%rd2, [_Z14addVectors_GPUIdEvPT_S1_S1_P16SolverParametersIS0_E_param_0];
	ld.param.u64 	%rd3, [_Z14addVectors_GPUIdEvPT_S1_S1_P16SolverParametersIS0_E_param_1];
	ld.param.u64 	%rd4, [_Z14addVectors_GPUIdEvPT_S1_S1_P16SolverParametersIS0_E_param_2];
	ld.param.u64 	%rd5, [_Z14addVectors_GPUIdEvPT_S1_S1_P16SolverParametersIS0_E_param_3];
	cvta.to.global.u64 	%rd6, %rd5;
	mov.u32 	%r1, %ctaid.x;
	mov.u32 	%r2, %ntid.x;
	mul.wide.u32 	%rd7, %r1, %r2;
	mov.u32 	%r3, %tid.x;
	cvt.u64.u32 	%rd8, %r3;
	add.s64 	%rd1, %rd7, %rd8;
	ld.global.v2.u32 	{%r4, %r5}, [%rd6+24];
	mul.lo.s32 	%r6, %r5, %r4;
	ld.global.u32 	%r7, [%rd6+32];
	mul.lo.s32 	%r8, %r6, %r7;
	cvt.s64.s32 	%rd9, %r8;
	setp.ge.s64 	%p1, %rd1, %rd9;
	@%p1 bra 	$L__BB6_2;
	cvta.to.global.u64 	%rd10, %rd2;
	cvta.to.global.u64 	%rd11, %rd3;
	cvta.to.global.u64 	%rd12, %rd4;
	shl.b64 	%rd13, %rd1, 3;
	add.s64 	%rd14, %rd10, %rd13;
	ld.global.f64 	%fd1, [%rd14];
	add.s64 	%rd15, %rd11, %rd13;
	ld.global.f64 	%fd2, [%rd15];
	add.f64 	%fd3, %fd1, %fd2;
	add.s64 	%rd16, %rd12, %rd13;
	st.global.f64 	[%rd16], %fd3;
$L__BB6_2:
	ret;

}


// ===== COMPILED SASS (sm_100) =====

	.target	sm_100

	.elftype	@"ET_EXEC"


//--------------------- .note.nv.tkinfo           --------------------------
	.section	.note.nv.tkinfo,"",@"SHT_NOTE"
	.sectionflags	@"SHF_NOTE_NV_TKINFO"
	.tkinfo
        /*0018*/ 	.word	0x00000002
        /*0030*/ 	.string	""
        /*0030*/ 	.string	"ptxas"
        /*0030*/ 	.string	"Cuda compilation tools, release 13.0, V13.0.88"
        /*0030*/ 	.string	"Build cuda_13.0.r13.0/compiler.36424714_0"
        /*0030*/ 	.string	"-arch sm_100 -m 64 "



//--------------------- .note.nv.cuinfo           --------------------------
	.section	.note.nv.cuinfo,"",@"SHT_NOTE"
	.sectionflags	@"SHF_NOTE_NV_CUINFO"
        /*0018*/ 	.short	0x0002
        /*001a*/ 	.short	0x0064
        /*001c*/ 	.short	0x0082
	.zero		2


//--------------------- .nv.info                  --------------------------
	.section	.nv.info,"",@"SHT_CUDA_INFO"
	.align	4


	//----- nvinfo : EIATTR_REGCOUNT
	.align		4
        /*0000*/ 	.byte	0x04, 0x2f
        /*0002*/ 	.short	(.L_10 - .L_9)
	.align		4
.L_9:
        /*0004*/ 	.word	index@(_Z20UpdateRHS_Vector_GPUIdEvPT_S1_S1_S1_S1_P16SolverParametersIS0_EP16gridCoefficientsIS0_ES1_S1_S1_S1_S1_S1_)
        /*0008*/ 	.word	0x00000044


	//----- nvinfo : EIATTR_FRAME_SIZE
	.align		4
.L_10:
        /*000c*/ 	.byte	0x04, 0x11
        /*000e*/ 	.short	(.L_12 - .L_11)
	.align		4
.L_11:
        /*0010*/ 	.word	index@($__internal_1_$__cuda_sm20_div_rn_f64_full)
        /*0014*/ 	.word	0x00000000


	//----- nvinfo : EIATTR_FRAME_SIZE
	.align		4
.L_12:
        /*0018*/ 	.byte	0x04, 0x11
        /*001a*/ 	.short	(.L_14 - .L_13)
	.align		4
.L_13:
        /*001c*/ 	.word	index@(_Z20UpdateRHS_Vector_GPUIdEvPT_S1_S1_S1_S1_P16SolverParametersIS0_EP16gridCoefficientsIS0_ES1_S1_S1_S1_S1_S1_)
        /*0020*/ 	.word	0x00000000


	//----- nvinfo : EIATTR_REGCOUNT
	.align		4
.L_14:
        /*0024*/ 	.byte	0x04, 0x2f
        /*0026*/ 	.short	(.L_16 - .L_15)
	.align		4
.L_15:
        /*0028*/ 	.word	index@(_Z29MatrixMul_Omnidirectional_GPUIdEvPT_S1_S1_P16SolverParametersIS0_EP16gridCoefficientsIS0_ES1_S1_S1_S1_S1_S1_)
        /*002c*/ 	.word	0x0000001e


	//----- nvinfo : EIATTR_FRAME_SIZE
	.align		4
.L_16:
        /*0030*/ 	.byte	0x04, 0x11
        /*0032*/ 	.short	(.L_18 - .L_17)
	.align		4
.L_17:
        /*0034*/ 	.word	index@(_Z29MatrixMul_Omnidirectional_GPUIdEvPT_S1_S1_P16SolverParametersIS0_EP16gridCoefficientsIS0_ES1_S1_S1_S1_S1_S1_)
        /*0038*/ 	.word	0x00000000


	//----- nvinfo : EIATTR_REGCOUNT
	.align		4
.L_18:
        /*003c*/ 	.byte	0x04, 0x2f
        /*003e*/ 	.short	(.L_20 - .L_19)
	.align		4
.L_19:
        /*0040*/ 	.word	index@(_Z19subtractVectors_GPUIdEvPT_S1_S1_P16SolverParametersIS0_E)
        /*0044*/ 	.word	0x0000000e


	//----- nvinfo : EIATTR_FRAME_SIZE
	.align		4
.L_20:
        /*0048*/ 	.byte	0x04, 0x11
        /*004a*/ 	.short	(.L_22 - .L_21)
	.align		4
.L_21:
        /*004c*/ 	.word	index@(_Z19subtractVectors_GPUIdEvPT_S1_S1_P16SolverParametersIS0_E)
        /*0050*/ 	.word	0x00000000


	//----- nvinfo : EIATTR_REGCOUNT
	.align		4
.L_22:
        /*0054*/ 	.byte	0x04, 0x2f
        /*0056*/ 	.short	(.L_24 - .L_23)
	.align		4
.L_23:
        /*0058*/ 	.word	index@(_Z13vectorDot_GPUIdEvPT_S1_S1_P16SolverParametersIS0_E)
        /*005c*/ 	.word	0x00000014


	//----- nvinfo : EIATTR_FRAME_SIZE
	.align		4
.L_24:
        /*0060*/ 	.byte	0x04, 0x11
        /*0062*/ 	.short	(.L_26 - .L_25)
	.align		4
.L_25:
        /*0064*/ 	.word	index@(_Z13vectorDot_GPUIdEvPT_S1_S1_P16SolverParametersIS0_E)
        /*0068*/ 	.word	0x00000000


	//----- nvinfo : EIATTR_REGCOUNT
	.align		4
.L_26:
        /*006c*/ 	.byte	0x04, 0x2f
        /*006e*/ 	.short	(.L_28 - .L_27)
	.align		4
.L_27:
        /*0070*/ 	.word	index@(_Z6divideIdEvPT_S1_S1_)
        /*0074*/ 	.word	0x00000018


	//----- nvinfo : EIATTR_FRAME_SIZE
	.align		4
.L_28:
        /*0078*/ 	.byte	0x04, 0x11
        /*007a*/ 	.short	(.L_30 - .L_29)
	.align		4
.L_29:
        /*007c*/ 	.word	index@($__internal_0_$__cuda_sm20_div_rn_f64_full)
        /*0080*/ 	.word	0x00000000


	//----- nvinfo : EIATTR_FRAME_SIZE
	.align		4
.L_30:
        /*0084*/ 	.byte	0x04, 0x11
        /*0086*/ 	.short	(.L_32 - .L_31)
	.align		4
.L_31:
        /*0088*/ 	.word	index@(_Z6divideIdEvPT_S1_S1_)
        /*008c*/ 	.word	0x00000000


	//----- nvinfo : EIATTR_REGCOUNT
	.align		4
.L_32:
        /*0090*/ 	.byte	0x04, 0x2f
        /*0092*/ 	.short	(.L_34 - .L_33)
	.align		4
.L_33:
        /*0094*/ 	.word	index@(_Z20scalarVectorMult_GPUIdEvPT_S1_S1_P16SolverParametersIS0_E)
        /*0098*/ 	.word	0x0000000e


	//----- nvinfo : EIATTR_FRAME_SIZE
	.align		4
.L_34:
        /*009c*/ 	.byte	0x04, 0x11
        /*009e*/ 	.short	(.L_36 - .L_35)
	.align		4
.L_35:
        /*00a0*/ 	.word	index@(_Z20scalarVectorMult_GPUIdEvPT_S1_S1_P16SolverParametersIS0_E)
        /*00a4*/ 	.word	0x00000000


	//----- nvinfo : EIATTR_REGCOUNT
	.align		4
.L_36:
        /*00a8*/ 	.byte	0x04, 0x2f
        /*00aa*/ 	.short	(.L_38 - .L_37)
	.align		4
.L_37:
        /*00ac*/ 	.word	index@(_Z14addVectors_GPUIdEvPT_S1_S1_P16SolverParametersIS0_E)
        /*00b0*/ 	.word	0x0000000e


	//----- nvinfo : EIATTR_FRAME_SIZE
	.align		4
.L_38:
        /*00b4*/ 	.byte	0x04, 0x11
        /*00b6*/ 	.short	(.L_40 - .L_39)
	.align		4
.L_39:
        /*00b8*/ 	.word	index@(_Z14addVectors_GPUIdEvPT_S1_S1_P16SolverParametersIS0_E)
        /*00bc*/ 	.word	0x00000000


	//----- nvinfo : EIATTR_MIN_STACK_SIZE
	.align		4
.L_40:
        /*00c0*/ 	.byte	0x04, 0x12
        /*00c2*/ 	.short	(.L_42 - .L_41)
	.align		4
.L_41:
        /*00c4*/ 	.word	index@(_Z14addVectors_GPUIdEvPT_S1_S1_P16SolverParametersIS0_E)
        /*00c8*/ 	.word	0x00000000


	//----- nvinfo : EIATTR_MIN_STACK_SIZE
	.align		4
.L_42:
        /*00cc*/ 	.byte	0x04, 0x12
        /*00ce*/ 	.short	(.L_44 - .L_43)
	.align		4
.L_43:
        /*00d0*/ 	.word	index@(_Z20scalarVectorMult_GPUIdEvPT_S1_S1_P16SolverParametersIS0_E)
        /*00d4*/ 	.word	0x00000000


	//----- nvinfo : EIATTR_MIN_STACK_SIZE
	.align		4
.L_44:
        /*00d8*/ 	.byte	0x04, 0x12
        /*00da*/ 	.short	(.L_46 - .L_45)
	.align		4
.L_45:
        /*00dc*/ 	.word	index@(_Z6divideIdEvPT_S1_S1_)
        /*00e0*/ 	.word	0x00000000


	//----- nvinfo : EIATTR_MIN_STACK_SIZE
	.align		4
.L_46:
        /*00e4*/ 	.byte	0x04, 0x12
        /*00e6*/ 	.short	(.L_48 - .L_47)
	.align		4
.L_47:
        /*00e8*/ 	.word	index@(_Z13vectorDot_GPUIdEvPT_S1_S1_P16SolverParametersIS0_E)
        /*00ec*/ 	.word	0x00000000


	//----- nvinfo : EIATTR_MIN_STACK_SIZE
	.align		4
.L_48:
        /*00f0*/ 	.byte	0x04, 0x12
        /*00f2*/ 	.short	(.L_50 - .L_49)
	.align		4
.L_49:
        /*00f4*/ 	.word	index@(_Z19subtractVectors_GPUIdEvPT_S1_S1_P16SolverParametersIS0_E)
        /*00f8*/ 	.word	0x00000000


	//----- nvinfo : EIATTR_MIN_STACK_SIZE
	.align		4
.L_50:
        /*00fc*/ 	.byte	0x04, 0x12
        /*00fe*/ 	.short	(.L_52 - .L_51)
	.align		4
.L_51:
        /*0100*/ 	.word	index@(_Z29MatrixMul_Omnidirectional_GPUIdEvPT_S1_S1_P16SolverParametersIS0_EP16gridCoefficientsIS0_ES1_S1_S1_S1_S1_S1_)
        /*0104*/ 	.word	0x00000000


	//----- nvinfo : EIATTR_MIN_STACK_SIZE
	.align		4
.L_52:
        /*0108*/ 	.byte	0x04, 0x12
        /*010a*/ 	.short	(.L_54 - .L_53)
	.align		4
.L_53:
        /*010c*/ 	.word	index@(_Z20UpdateRHS_Vector_GPUIdEvPT_S1_S1_S1_S1_P16SolverParametersIS0_EP16gridCoefficientsIS0_ES1_S1_S1_S1_S1_S1_)
        /*0110*/ 	.word	0x00000000
.L_54:


//--------------------- .nv.compat                --------------------------
	.section	.nv.compat,"",@"SHT_CUDA_COMPAT_INFO"
	.align	4
        /*0000*/ 	.byte	0x02, 0x09, 0x00, 0x00, 0x02, 0x02, 0x01, 0x00, 0x02, 0x05, 0x05, 0x00, 0x03, 0x07, 0x01, 0x01
        /*0010*/ 	.byte	0x02, 0x03, 0x00, 0x00, 0x02, 0x06, 0x01, 0x00, 0x04, 0x0b, 0x08, 0x00, 0x01, 0x00, 0x00, 0x00
        /*0020*/ 	.byte	0x00, 0x00, 0x00, 0x00


//--------------------- .nv.info._Z14addVectors_GPUIdEvPT_S1_S1_P16SolverParametersIS0_E --------------------------
	.section	.nv.info._Z14addVectors_GPUIdEvPT_S1_S1_P16SolverParametersIS0_E,"",@"SHT_CUDA_INFO"
	.sectionflags	@""
	.align	4


	//----- nvinfo : EIATTR_CUDA_API_VERSION
	.align		4
        /*0000*/ 	.byte	0x04, 0x37
        /*0002*/ 	.short	(.L_56 - .L_55)
.L_55:
        /*0004*/ 	.word	0x00000082


	//----- nvinfo : EIATTR_KPARAM_INFO
	.align		4
.L_56:
        /*0008*/ 	.byte	0x04, 0x17
        /*000a*/ 	.short	(.L_58 - .L_57)
.L_57:
        /*000c*/ 	.word	0x00000000
        /*0010*/ 	.short	0x0003
        /*0012*/ 	.short	0x0018
        /*0014*/ 	.byte	0x00, 0xf5, 0x21, 0x00


	//----- nvinfo : EIATTR_KPARAM_INFO
	.align		4
.L_58:
        /*0018*/ 	.byte	0x04, 0x17
        /*001a*/ 	.short	(.L_60 - .L_59)
.L_59:
        /*001c*/ 	.word	0x00000000
        /*0020*/ 	.short	0x0002
        /*0022*/ 	.short	0x0010
        /*0024*/ 	.byte	0x00, 0xf5, 0x21, 0x00


	//----- nvinfo : EIATTR_KPARAM_INFO
	.align		4
.L_60:
        /*0028*/ 	.byte	0x04, 0x17
        /*002a*/ 	.short	(.L_62 - .L_61)
.L_61:
        /*002c*/ 	.word	0x00000000
        /*0030*/ 	.short	0x0001
        /*0032*/ 	.short	0x0008
        /*0034*/ 	.byte	0x00, 0xf5, 0x21, 0x00


	//----- nvinfo : EIATTR_KPARAM_INFO
	.align		4
.L_62:
        /*0038*/ 	.byte	0x04, 0x17
        /*003a*/ 	.short	(.L_64 - .L_63)
.L_63:
        /*003c*/ 	.word	0x00000000
        /*0040*/ 	.short	0x0000
        /*0042*/ 	.short	0x0000
        /*0044*/ 	.byte	0x00, 0xf5, 0x21, 0x00


	//----- nvinfo : EIATTR_SPARSE_MMA_MASK
	.align		4
.L_64:
        /*0048*/ 	.byte	0x03, 0x50
        /*004a*/ 	.short	0x0000


	//----- nvinfo : EIATTR_MAXREG_COUNT
	.align		4
        /*004c*/ 	.byte	0x03, 0x1b
        /*004e*/ 	.short	0x00ff


	//----- nvinfo : EIATTR_MERCURY_ISA_VERSION
	.align		4
        /*0050*/ 	.byte	0x03, 0x5f
        /*0052*/ 	.short	0x0101


	//----- nvinfo : EIATTR_VRC_CTA_INIT_COUNT
	.align		4
        /*0054*/ 	.byte	0x02, 0x4a
	.zero		1
	.zero		1


	//----- nvinfo : EIATTR_EXIT_INSTR_OFFSETS
	.align		4
        /*0058*/ 	.byte	0x04, 0x1c
        /*005a*/ 	.short	(.L_66 - .L_65)


	//   ....[0]....
.L_65:
        /*005c*/ 	.word	0x000000f0


	//   ....[1]....
        /*0060*/ 	.word	0x000001e0


	//----- nvinfo : EIATTR_CBANK_PARAM_SIZE
	.align		4
.L_66:
        /*0064*/ 	.byte	0x03, 0x19
        /*0066*/ 	.short	0x0020


	//----- nvinfo : EIATTR_PARAM_CBANK
	.align		4
        /*0068*/ 	.byte	0x04, 0x0a
        /*006a*/ 	.short	(.L_68 - .L_67)
	.align		4
.L_67:
        /*006c*/ 	.word	index@(.nv.constant0._Z14addVectors_GPUIdEvPT_S1_S1_P16SolverParametersIS0_E)
        /*0070*/ 	.short	0x0380
        /*0072*/ 	.short	0x0020


	//----- nvinfo : EIATTR_SW_WAR
	.align		4
.L_68:
        /*0074*/ 	.byte	0x04, 0x36
        /*0076*/ 	.short	(.L_70 - .L_69)
.L_69:
        /*0078*/ 	.word	0x00000008
.L_70:


//--------------------- .nv.info._Z20scalarVectorMult_GPUIdEvPT_S1_S1_P16SolverParametersIS0_E --------------------------
	.section	.nv.info._Z20scalarVectorMult_GPUIdEvPT_S1_S1_P16SolverParametersIS0_E,"",@"SHT_CUDA_INFO"
	.sectionflags	@""
	.align	4


	//----- nvinfo : EIATTR_CUDA_API_VERSION
	.align		4
        /*0000*/ 	.byte	0x04, 0x37
        /*0002*/ 	.short	(.L_72 - .L_71)
.L_71:
        /*0004*/ 	.word	0x00000082


	//----- nvinfo : EIATTR_KPARAM_INFO
	.align		4
.L_72:
        /*0008*/ 	.byte	0x04, 0x17
        /*000a*/ 	.short	(.L_74 - .L_73)
.L_73:
        /*000c*/ 	.word	0x00000000
        /*0010*/ 	.short	0x0003
        /*0012*/ 	.short	0x0018
        /*0014*/ 	.byte	0x00, 0xf5, 0x21, 0x00


	//----- nvinfo : EIATTR_KPARAM_INFO
	.align		4
.L_74:
        /*0018*/ 	.byte	0x04, 0x17
        /*001a*/ 	.short	(.L_76 - .L_75)
.L_75:
        /*001c*/ 	.word	0x00000000
        /*0020*/ 	.short	0x0002
        /*0022*/ 	.short	0x0010
        /*0024*/ 	.byte	0x00, 0xf5, 0x21, 0x00


	//----- nvinfo : EIATTR_KPARAM_INFO
	.align		4
.L_76:
        /*0028*/ 	.byte	0x04, 0x17
        /*002a*/ 	.short	(.L_78 - .L_77)
.L_77:
        /*002c*/ 	.word	0x00000000
        /*0030*/ 	.short	0x0001
        /*0032*/ 	.short	0x0008
        /*0034*/ 	.byte	0x00, 0xf5, 0x21, 0x00


	//----- nvinfo : EIATTR_KPARAM_INFO
	.align		4
.L_78:
        /*0038*/ 	.byte	0x04, 0x17
        /*003a*/ 	.short	(.L_80 - .L_79)
.L_79:
        /*003c*/ 	.word	0x00000000
        /*0040*/ 	.short	0x0000
        /*0042*/ 	.short	0x0000
        /*0044*/ 	.byte	0x00, 0xf5, 0x21, 0x00


	//----- nvinfo : EIATTR_SPARSE_MMA_MASK
	.align		4
.L_80:
        /*0048*/ 	.byte	0x03, 0x50
        /*004a*/ 	.short	0x0000


	//----- nvinfo : EIATTR_MAXREG_COUNT
	.align		4
        /*004c*/ 	.byte	0x03, 0x1b
        /*004e*/ 	.short	0x00ff


	//----- nvinfo : EIATTR_MERCURY_ISA_VERSION
	.align		4
        /*0050*/ 	.byte	0x03, 0x5f
        /*0052*/ 	.short	0x0101


	//----- nvinfo : EIATTR_VRC_CTA_INIT_COUNT
	.align		4
        /*0054*/ 	.byte	0x02, 0x4a
	.zero		1
	.zero		1


	//----- nvinfo : EIATTR_EXIT_INSTR_OFFSETS
	.align		4
        /*0058*/ 	.byte	0x04, 0x1c
        /*005a*/ 	.short	(.L_82 - .L_81)


	//   ....[0]....
.L_81:
        /*005c*/ 	.word	0x000000c0


	//   ....[1]....
        /*0060*/ 	.word	0x00000160


	//----- nvinfo : EIATTR_CBANK_PARAM_SIZE
	.align		4
.L_82:
        /*0064*/ 	.byte	0x03, 0x19
        /*0066*/ 	.short	0x0020


	//----- nvinfo : EIATTR_PARAM_CBANK
	.align		4
        /*0068*/ 	.byte	0x04, 0x0a
        /*006a*/ 	.short	(.L_84 - .L_83)
	.align		4
.L_83:
        /*006c*/ 	.word	index@(.nv.constant0._Z20scalarVectorMult_GPUIdEvPT_S1_S1_P16SolverParametersIS0_E)
        /*0070*/ 	.short	0x0380
        /*0072*/ 	.short	0x0020


	//----- nvinfo : EIATTR_SW_WAR
	.align		4
.L_84:
        /*0074*/ 	.byte	0x04, 0x36
        /*0076*/ 	.short	(.L_86 - .L_85)
.L_85:
        /*0078*/ 	.word	0x00000008
.L_86:


//--------------------- .nv.info._Z6divideIdEvPT_S1_S1_ --------------------------
	.section	.nv.info._Z6divideIdEvPT_S1_S1_,"",@"SHT_CUDA_INFO"
	.sectionflags	@""
	.align	4


	//----- nvinfo : EIATTR_CUDA_API_VERSION
	.align		4
        /*0000*/ 	.byte	0x04, 0x37
        /*0002*/ 	.short	(.L_88 - .L_87)
.L_87:
        /*0004*/ 	.word	0x00000082


	//----- nvinfo : EIATTR_KPARAM_INFO
	.align		4
.L_88:
        /*0008*/ 	.byte	0x04, 0x17
        /*000a*/ 	.short	(.L_90 - .L_89)
.L_89:
        /*000c*/ 	.word	0x00000000
        /*0010*/ 	.short	0x0002
        /*0012*/ 	.short	0x0010
        /*0014*/ 	.byte	0x00, 0xf5, 0x21, 0x00


	//----- nvinfo : EIATTR_KPARAM_INFO
	.align		4
.L_90:
        /*0018*/ 	.byte	0x04, 0x17
        /*001a*/ 	.short	(.L_92 - .L_91)
.L_91:
        /*001c*/ 	.word	0x00000000
        /*0020*/ 	.short	0x0001
        /*0022*/ 	.short	0x0008
        /*0024*/ 	.byte	0x00, 0xf5, 0x21, 0x00


	//----- nvinfo : EIATTR_KPARAM_INFO
	.align		4
.L_92:
        /*0028*/ 	.byte	0x04, 0x17
        /*002a*/ 	.short	(.L_94 - .L_93)
.L_93:
        /*002c*/ 	.word	0x00000000
        /*0030*/ 	.short	0x0000
        /*0032*/ 	.short	0x0000
        /*0034*/ 	.byte	0x00, 0xf5, 0x21, 0x00


	//----- nvinfo : EIATTR_SPARSE_MMA_MASK
	.align		4
.L_94:
        /*0038*/ 	.byte	0x03, 0x50
        /*003a*/ 	.short	0x0000


	//----- nvinfo : EIATTR_MAXREG_COUNT
	.align		4
        /*003c*/ 	.byte	0x03, 0x1b
        /*003e*/ 	.short	0x00ff


	//----- nvinfo : EIATTR_MERCURY_ISA_VERSION
	.align		4
        /*0040*/ 	.byte	0x03, 0x5f
        /*0042*/ 	.short	0x0101


	//----- nvinfo : EIATTR_VRC_CTA_INIT_COUNT
	.align		4
        /*0044*/ 	.byte	0x02, 0x4a
	.zero		1
	.zero		1


	//----- nvinfo : EIATTR_EXIT_INSTR_OFFSETS
	.align		4
        /*0048*/ 	.byte	0x04, 0x1c
        /*004a*/ 	.short	(.L_96 - .L_95)


	//   ....[0]....
.L_95:
        /*004c*/ 	.word	0x00000070


	//   ....[1]....
        /*0050*/ 	.word	0x00000210


	//----- nvinfo : EIATTR_CRS_STACK_SIZE
	.align		4
.L_96:
        /*0054*/ 	.byte	0x04, 0x1e
        /*0056*/ 	.short	(.L_98 - .L_97)
.L_97:
        /*0058*/ 	.word	0x00000000


	//----- nvinfo : EIATTR_CBANK_PARAM_SIZE
	.align		4
.L_98:
        /*005c*/ 	.byte	0x03, 0x19
        /*005e*/ 	.short	0x0018


	//----- nvinfo : EIATTR_PARAM_CBANK
	.align		4
        /*0060*/ 	.byte	0x04, 0x0a
        /*0062*/ 	.short	(.L_100 - .L_99)
	.align		4
.L_99:
        /*0064*/ 	.word	index@(.nv.constant0._Z6divideIdEvPT_S1_S1_)
        /*0068*/ 	.short	0x0380
        /*006a*/ 	.short	0x0018


	//----- nvinfo : EIATTR_SW_WAR
	.align		4
.L_100:
        /*006c*/ 	.byte	0x04, 0x36
        /*006e*/ 	.short	(.L_102 - .L_101)
.L_101:
        /*0070*/ 	.word	0x00000008
.L_102:


//--------------------- .nv.info._Z13vectorDot_GPUIdEvPT_S1_S1_P16SolverParametersIS0_E --------------------------
	.section	.nv.info._Z13vectorDot_GPUIdEvPT_S1_S1_P16SolverParametersIS0_E,"",@"SHT_CUDA_INFO"
	.sectionflags	@""
	.align	4


	//----- nvinfo : EIATTR_CUDA_API_VERSION
	.align		4
        /*0000*/ 	.byte	0x04, 0x37
        /*0002*/ 	.short	(.L_104 - .L_103)
.L_103:
        /*0004*/ 	.word	0x00000082


	//----- nvinfo : EIATTR_KPARAM_INFO
	.align		4
.L_104:
        /*0008*/ 	.byte	0x04, 0x17
        /*000a*/ 	.short	(.L_106 - .L_105)
.L_105:
        /*000c*/ 	.word	0x00000000
        /*0010*/ 	.short	0x0003
        /*0012*/ 	.short	0x0018
        /*0014*/ 	.byte	0x00, 0xf5, 0x21, 0x00


	//----- nvinfo : EIATTR_KPARAM_INFO
	.align		4
.L_106:
        /*0018*/ 	.byte	0x04, 0x17
        /*001a*/ 	.short	(.L_108 - .L_107)
.L_107:
        /*001c*/ 	.word	0x00000000
        /*0020*/ 	.short	0x0002
        /*0022*/ 	.short	0x0010
        /*0024*/ 	.byte	0x00, 0xf5, 0x21, 0x00


	//----- nvinfo : EIATTR_KPARAM_INFO
	.align		4
.L_108:
        /*0028*/ 	.byte	0x04, 0x17
        /*002a*/ 	.short	(.L_110 - .L_109)
.L_109:
        /*002c*/ 	.word	0x00000000
        /*0030*/ 	.short	0x0001
        /*0032*/ 	.short	0x0008
        /*0034*/ 	.byte	0x00, 0xf5, 0x21, 0x00


	//----- nvinfo : EIATTR_KPARAM_INFO
	.align		4
.L_110:
        /*0038*/ 	.byte	0x04, 0x17
        /*003a*/ 	.short	(.L_112 - .L_111)
.L_111:
        /*003c*/ 	.word	0x00000000
        /*0040*/ 	.short	0x0000
        /*0042*/ 	.short	0x0000
        /*0044*/ 	.byte	0x00, 0xf5, 0x21, 0x00


	//----- nvinfo : EIATTR_SPARSE_MMA_MASK
	.align		4
.L_112:
        /*0048*/ 	.byte	0x03, 0x50
        /*004a*/ 	.short	0x0000


	//----- nvinfo : EIATTR_MAXREG_COUNT
	.align		4
        /*004c*/ 	.byte	0x03, 0x1b
        /*004e*/ 	.short	0x00ff


	//----- nvinfo : EIATTR_NUM_BARRIERS
	.align		4
        /*0050*/ 	.byte	0x02, 0x4c
        /*0052*/ 	.byte	0x01
	.zero		1


	//----- nvinfo : EIATTR_MERCURY_ISA_VERSION
	.align		4
        /*0054*/ 	.byte	0x03, 0x5f
        /*0056*/ 	.short	0x0101


	//----- nvinfo : EIATTR_VRC_CTA_INIT_COUNT
	.align		4
        /*0058*/ 	.byte	0x02, 0x4a
	.zero		1
	.zero		1


	//----- nvinfo : EIATTR_EXIT_INSTR_OFFSETS
	.align		4
        /*005c*/ 	.byte	0x04, 0x1c
        /*005e*/ 	.short	(.L_114 - .L_113)


	//   ....[0]....
.L_113:
        /*0060*/ 	.word	0x00000490


	//   ....[1]....
        /*0064*/ 	.word	0x00000500


	//----- nvinfo : EIATTR_CRS_STACK_SIZE
	.align		4
.L_114:
        /*0068*/ 	.byte	0x04, 0x1e
        /*006a*/ 	.short	(.L_116 - .L_115)
.L_115:
        /*006c*/ 	.word	0x00000000


	//----- nvinfo : EIATTR_CBANK_PARAM_SIZE
	.align		4
.L_116:
        /*0070*/ 	.byte	0x03, 0x19
        /*0072*/ 	.short	0x0020


	//----- nvinfo : EIATTR_PARAM_CBANK
	.align		4
        /*0074*/ 	.byte	0x04, 0x0a
        /*0076*/ 	.short	(.L_118 - .L_117)
	.align		4
.L_117:
        /*0078*/ 	.word	index@(.nv.constant0._Z13vectorDot_GPUIdEvPT_S1_S1_P16SolverParametersIS0_E)
        /*007c*/ 	.short	0x0380
        /*007e*/ 	.short	0x0020


	//----- nvinfo : EIATTR_SW_WAR
	.align		4
.L_118:
        /*0080*/ 	.byte	0x04, 0x36
        /*0082*/ 	.short	(.L_120 - .L_119)
.L_119:
        /*0084*/ 	.word	0x00000008
.L_120:


//--------------------- .nv.info._Z19subtractVectors_GPUIdEvPT_S1_S1_P16SolverParametersIS0_E --------------------------
	.section	.nv.info._Z19subtractVectors_GPUIdEvPT_S1_S1_P16SolverParametersIS0_E,"",@"SHT_CUDA_INFO"
	.sectionflags	@""
	.align	4


	//----- nvinfo : EIATTR_CUDA_API_VERSION
	.align		4
        /*0000*/ 	.byte	0x04, 0x37
        /*0002*/ 	.short	(.L_122 - .L_121)
.L_121:
        /*0004*/ 	.word	0x00000082


	//----- nvinfo : EIATTR_KPARAM_INFO
	.align		4
.L_122:
        /*0008*/ 	.byte	0x04, 0x17
        /*000a*/ 	.short	(.L_124 - .L_123)
.L_123:
        /*000c*/ 	.word	0x00000000
        /*0010*/ 	.short	0x0003
        /*0012*/ 	.short	0x0018
        /*0014*/ 	.byte	0x00, 0xf5, 0x21, 0x00


	//----- nvinfo : EIATTR_KPARAM_INFO
	.align		4
.L_124:
        /*0018*/ 	.byte	0x04, 0x17
        /*001a*/ 	.short	(.L_126 - .L_125)
.L_125:
        /*001c*/ 	.word	0x00000000
        /*0020*/ 	.short	0x0002
        /*0022*/ 	.short	0x0010
        /*0024*/ 	.byte	0x00, 0xf5, 0x21, 0x00


	//----- nvinfo : EIATTR_KPARAM_INFO
	.align		4
.L_126:
        /*0028*/ 	.byte	0x04, 0x17
        /*002a*/ 	.short	(.L_128 - .L_127)
.L_127:
        /*002c*/ 	.word	0x00000000
        /*0030*/ 	.short	0x0001
        /*0032*/ 	.short	0x0008
        /*0034*/ 	.byte	0x00, 0xf5, 0x21, 0x00


	//----- nvinfo : EIATTR_KPARAM_INFO
	.align		4
.L_128:
        /*0038*/ 	.byte	0x04, 0x17
        /*003a*/ 	.short	(.L_130 - .L_129)
.L_129:
        /*003c*/ 	.word	0x00000000
        /*0040*/ 	.short	0x0000
        /*0042*/ 	.short	0x0000
        /*0044*/ 	.byte	0x00, 0xf5, 0x21, 0x00


	//----- nvinfo : EIATTR_SPARSE_MMA_MASK
	.align		4
.L_130:
        /*0048*/ 	.byte	0x03, 0x50
        /*004a*/ 	.short	0x0000


	//----- nvinfo : EIATTR_MAXREG_COUNT
	.align		4
        /*004c*/ 	.byte	0x03, 0x1b
        /*004e*/ 	.short	0x00ff


	//----- nvinfo : EIATTR_MERCURY_ISA_VERSION
	.align		4
        /*0050*/ 	.byte	0x03, 0x5f
        /*0052*/ 	.short	0x0101


	//----- nvinfo : EIATTR_VRC_CTA_INIT_COUNT
	.align		4
        /*0054*/ 	.byte	0x02, 0x4a
	.zero		1
	.zero		1


	//----- nvinfo : EIATTR_EXIT_INSTR_OFFSETS
	.align		4
        /*0058*/ 	.byte	0x04, 0x1c
        /*005a*/ 	.short	(.L_132 - .L_131)


	//   ....[0]....
.L_131:
        /*005c*/ 	.word	0x000000f0


	//   ....[1]....
        /*0060*/ 	.word	0x000001e0


	//----- nvinfo : EIATTR_CBANK_PARAM_SIZE
	.align		4
.L_132:
        /*0064*/ 	.byte	0x03, 0x19
        /*0066*/ 	.short	0x0020


	//----- nvinfo : EIATTR_PARAM_CBANK
	.align		4
        /*0068*/ 	.byte	0x04, 0x0a
        /*006a*/ 	.short	(.L_134 - .L_133)
	.align		4
.L_133:
        /*006c*/ 	.word	index@(.nv.constant0._Z19subtractVectors_GPUIdEvPT_S1_S1_P16SolverParametersIS0_E)
        /*0070*/ 	.short	0x0380
        /*0072*/ 	.short	0x0020


	//----- nvinfo : EIATTR_SW_WAR
	.align		4
.L_134:
        /*0074*/ 	.byte	0x04, 0x36
        /*0076*/ 	.short	(.L_136 - .L_135)
.L_135:
        /*0078*/ 	.word	0x00000008
.L_136:


//--------------------- .nv.info._Z29MatrixMul_Omnidirectional_GPUIdEvPT_S1_S1_P16SolverParametersIS0_EP16gridCoefficientsIS0_ES1_S1_S1_S1_S1_S1_ --------------------------
	.section	.nv.info._Z29MatrixMul_Omnidirectional_GPUIdEvPT_S1_S1_P16SolverParametersIS0_EP16gridCoefficientsIS0_ES1_S1_S1_S1_S1_S1_,"",@"SHT_CUDA_INFO"
	.sectionflags	@""
	.align	4


	//----- nvinfo : EIATTR_CUDA_API_VERSION
	.align		4
        /*0000*/ 	.byte	0x04, 0x37
        /*0002*/ 	.short	(.L_138 - .L_137)
.L_137:
        /*0004*/ 	.word	0x00000082


	//----- nvinfo : EIATTR_KPARAM_INFO
	.align		4
.L_138:
        /*0008*/ 	.byte	0x04, 0x17
        /*000a*/ 	.short	(.L_140 - .L_139)
.L_139:
        /*000c*/ 	.word	0x00000000
        /*0010*/ 	.short	0x000a
        /*0012*/ 	.short	0x0050
        /*0014*/ 	.byte	0x00, 0xf5, 0x21, 0x00


	//----- nvinfo : EIATTR_KPARAM_INFO
	.align		4
.L_140:
        /*0018*/ 	.byte	0x04, 0x17
        /*001a*/ 	.short	(.L_142 - .L_141)
.L_141:
        /*001c*/ 	.word	0x00000000
        /*0020*/ 	.short	0x0009
        /*0022*/ 	.short	0x0048
        /*0024*/ 	.byte	0x00, 0xf5, 0x21, 0x00


	//----- nvinfo : EIATTR_KPARAM_INFO
	.align		4
.L_142:
        /*0028*/ 	.byte	0x04, 0x17
        /*002a*/ 	.short	(.L_144 - .L_143)
.L_143:
        /*002c*/ 	.word	0x00000000
        /*0030*/ 	.short	0x0008
        /*0032*/ 	.short	0x0040
        /*0034*/ 	.byte	0x00, 0xf5, 0x21, 0x00


	//----- nvinfo : EIATTR_KPARAM_INFO
	.align		4
.L_144:
        /*0038*/ 	.byte	0x04, 0x17
        /*003a*/ 	.short	(.L_146 - .L_145)
.L_145:
        /*003c*/ 	.word	0x00000000
        /*0040*/ 	.short	0x0007
        /*0042*/ 	.short	0x0038
        /*0044*/ 	.byte	0x00, 0xf5, 0x21, 0x00


	//----- nvinfo : EIATTR_KPARAM_INFO
	.align		4
.L_146:
        /*0048*/ 	.byte	0x04, 0x17
        /*004a*/ 	.short	(.L_148 - .L_147)
.L_147:
        /*004c*/ 	.word	0x00000000
        /*0050*/ 	.short	0x0006
        /*0052*/ 	.short	0x0030
        /*0054*/ 	.byte	0x00, 0xf5, 0x21, 0x00


	//----- nvinfo : EIATTR_KPARAM_INFO
	.align		4
.L_148:
        /*0058*/ 	.byte	0x04, 0x17
        /*005a*/ 	.short	(.L_150 - .L_149)
.L_149:
        /*005c*/ 	.word	0x00000000
        /*0060*/ 	.short	0x0005
        /*0062*/ 	.short	0x0028
        /*0064*/ 	.byte	0x00, 0xf5, 0x21, 0x00


	//----- nvinfo : EIATTR_KPARAM_INFO
	.align		4
.L_150:
        /*0068*/ 	.byte	0x04, 0x17
        /*006a*/ 	.short	(.L_152 - .L_151)
.L_151:
        /*006c*/ 	.word	0x00000000
        /*0070*/ 	.short	0x0004
        /*0072*/ 	.short	0x0020
        /*0074*/ 	.byte	0x00, 0xf5, 0x21, 0x00


	//----- nvinfo : EIATTR_KPARAM_INFO
	.align		4
.L_152:
        /*0078*/ 	.byte	0x04, 0x17
        /*007a*/ 	.short	(.L_154 - .L_153)
.L_153:
        /*007c*/ 	.word	0x00000000
        /*0080*/ 	.short	0x0003
        /*0082*/ 	.short	0x0018
        /*0084*/ 	.byte	0x00, 0xf5, 0x21, 0x00


	//----- nvinfo : EIATTR_KPARAM_INFO
	.align		4
.L_154:
        /*0088*/ 	.byte	0x04, 0x17
        /*008a*/ 	.short	(.L_156 - .L_155)
.L_155:
        /*008c*/ 	.word	0x00000000
        /*0090*/ 	.short	0x0002
        /*0092*/ 	.short	0x0010
        /*0094*/ 	.byte	0x00, 0xf5, 0x21, 0x00


	//----- nvinfo : EIATTR_KPARAM_INFO
	.align		4
.L_156:
        /*0098*/ 	.byte	0x04, 0x17
        /*009a*/ 	.short	(.L_158 - .L_157)
.L_157:
        /*009c*/ 	.word	0x00000000
        /*00a0*/ 	.short	0x0001
        /*00a2*/ 	.short	0x0008
        /*00a4*/ 	.byte	0x00, 0xf5, 0x21, 0x00


	//----- nvinfo : EIATTR_KPARAM_INFO
	.align		4
.L_158:
        /*00a8*/ 	.byte	0x04, 0x17
        /*00aa*/ 	.short	(.L_160 - .L_159)
.L_159:
        /*00ac*/ 	.word	0x00000000
        /*00b0*/ 	.short	0x0000
        /*00b2*/ 	.short	0x0000
        /*00b4*/ 	.byte	0x00, 0xf5, 0x21, 0x00


	//----- nvinfo : EIATTR_SPARSE_MMA_MASK
	.align		4
.L_160:
        /*00b8*/ 	.byte	0x03, 0x50
        /*00ba*/ 	.short	0x0000


	//----- nvinfo : EIATTR_MAXREG_COUNT
	.align		4
        /*00bc*/ 	.byte	0x03, 0x1b
        /*00be*/ 	.short	0x00ff


	//----- nvinfo : EIATTR_MERCURY_ISA_VERSION
	.align		4
        /*00c0*/ 	.byte	0x03, 0x5f
        /*00c2*/ 	.short	0x0101


	//----- nvinfo : EIATTR_VRC_CTA_INIT_COUNT
	.align		4
        /*00c4*/ 	.byte	0x02, 0x4a
	.zero		1
	.zero		1


	//----- nvinfo : EIATTR_EXIT_INSTR_OFFSETS
	.align		4
        /*00c8*/ 	.byte	0x04, 0x1c
        /*00ca*/ 	.short	(.L_162 - .L_161)


	//   ....[0]....
.L_161:
        /*00cc*/ 	.word	0x00000130


	//   ....[1]....
        /*00d0*/ 	.word	0x00000160


	//   ....[2]....
        /*00d4*/ 	.word	0x00000190


	//   ....[3]....
        /*00d8*/ 	.word	0x00000320


	//   ....[4]....
        /*00dc*/ 	.word	0x000007e0


	//   ....[5]....
        /*00e0*/ 	.word	0x00000970


	//   ....[6]....
        /*00e4*/ 	.word	0x000010e0


	//----- nvinfo : EIATTR_CBANK_PARAM_SIZE
	.align		4
.L_162:
        /*00e8*/ 	.byte	0x03, 0x19
        /*00ea*/ 	.short	0x0058


	//----- nvinfo : EIATTR_PARAM_CBANK
	.align		4
        /*00ec*/ 	.byte	0x04, 0x0a
        /*00ee*/ 	.short	(.L_164 - .L_163)
	.align		4
.L_163:
        /*00f0*/ 	.word	index@(.nv.constant0._Z29MatrixMul_Omnidirectional_GPUIdEvPT_S1_S1_P16SolverParametersIS0_EP16gridCoefficientsIS0_ES1_S1_S1_S1_S1_S1_)
        /*00f4*/ 	.short	0x0380
        /*00f6*/ 	.short	0x0058


	//----- nvinfo : EIATTR_SW_WAR
	.align		4
.L_164:
        /*00f8*/ 	.byte	0x04, 0x36
        /*00fa*/ 	.short	(.L_166 - .L_165)
.L_165:
        /*00fc*/ 	.word	0x00000008
.L_166:


//--------------------- .nv.info._Z20UpdateRHS_Vector_GPUIdEvPT_S1_S1_S1_S1_P16SolverParametersIS0_EP16gridCoefficientsIS0_ES1_S1_S1_S1_S1_S1_ --------------------------
	.section	.nv.info._Z20UpdateRHS_Vector_GPUIdEvPT_S1_S1_S1_S1_P16SolverParametersIS0_EP16gridCoefficientsIS0_ES1_S1_S1_S1_S1_S1_,"",@"SHT_CUDA_INFO"
	.sectionflags	@""
	.align	4


	//----- nvinfo : EIATTR_CUDA_API_VERSION
	.align		4
        /*0000*/ 	.byte	0x04, 0x37
        /*0002*/ 	.short	(.L_168 - .L_167)
.L_167:
        /*0004*/ 	.word	0x00000082


	//----- nvinfo : EIATTR_KPARAM_INFO
	.align		4
.L_168:
        /*0008*/ 	.byte	0x04, 0x17
        /*000a*/ 	.short	(.L_170 - .L_169)
.L_169:
        /*000c*/ 	.word	0x00000000
        /*0010*/ 	.short	0x000c
        /*0012*/ 	.short	0x0060
        /*0014*/ 	.byte	0x00, 0xf5, 0x21, 0x00


	//----- nvinfo : EIATTR_KPARAM_INFO
	.align		4
.L_170:
        /*0018*/ 	.byte	0x04, 0x17
        /*001a*/ 	.short	(.L_172 - .L_171)
.L_171:
        /*001c*/ 	.word	0x00000000
        /*0020*/ 	.short	0x000b
        /*0022*/ 	.short	0x0058
        /*0024*/ 	.byte	0x00, 0xf5, 0x21, 0x00


	//----- nvinfo : EIATTR_KPARAM_INFO
	.align		4
.L_172:
        /*0028*/ 	.byte	0x04, 0x17
        /*002a*/ 	.short	(.L_174 - .L_173)
.L_173:
        /*002c*/ 	.word	0x00000000
        /*0030*/ 	.short	0x000a
        /*0032*/ 	.short	0x0050
        /*0034*/ 	.byte	0x00, 0xf5, 0x21, 0x00


	//----- nvinfo : EIATTR_KPARAM_INFO
	.align		4
.L_174:
        /*0038*/ 	.byte	0x04, 0x17
        /*003a*/ 	.short	(.L_176 - .L_175)
.L_175:
        /*003c*/ 	.word	0x00000000
        /*0040*/ 	.short	0x0009
        /*0042*/ 	.short	0x0048
        /*0044*/ 	.byte	0x00, 0xf5, 0x21, 0x00


	//----- nvinfo : EIATTR_KPARAM_INFO
	.align		4
.L_176:
        /*0048*/ 	.byte	0x04, 0x17
        /*004a*/ 	.short	(.L_178 - .L_177)
.L_177:
        /*004c*/ 	.word	0x00000000
        /*0050*/ 	.short	0x0008
        /*0052*/ 	.short	0x0040
        /*0054*/ 	.byte	0x00, 0xf5, 0x21, 0x00


	//----- nvinfo : EIATTR_KPARAM_INFO
	.align		4
.L_178:
        /*0058*/ 	.byte	0x04, 0x17
        /*005a*/ 	.short	(.L_180 - .L_179)
.L_179:
        /*005c*/ 	.word	0x00000000
        /*0060*/ 	.short	0x0007
        /*0062*/ 	.short	0x0038
        /*0064*/ 	.byte	0x00, 0xf5, 0x21, 0x00


	//----- nvinfo : EIATTR_KPARAM_INFO
	.align		4
.L_180:
        /*0068*/ 	.byte	0x04, 0x17
        /*006a*/ 	.short	(.L_182 - .L_181)
.L_181:
        /*006c*/ 	.word	0x00000000
        /*0070*/ 	.short	0x0006
        /*0072*/ 	.short	0x0030
        /*0074*/ 	.byte	0x00, 0xf5, 0x21, 0x00


	//----- nvinfo : EIATTR_KPARAM_INFO
	.align		4
.L_182:
        /*0078*/ 	.byte	0x04, 0x17
        /*007a*/ 	.short	(.L_184 - .L_183)
.L_183:
        /*007c*/ 	.word	0x00000000
        /*0080*/ 	.short	0x0005
        /*0082*/ 	.short	0x0028
        /*0084*/ 	.byte	0x00, 0xf5, 0x21, 0x00


	//----- nvinfo : EIATTR_KPARAM_INFO
	.align		4
.L_184:
        /*0088*/ 	.byte	0x04, 0x17
        /*008a*/ 	.short	(.L_186 - .L_185)
.L_185:
        /*008c*/ 	.word	0x00000000
        /*0090*/ 	.short	0x0004
        /*0092*/ 	.short	0x0020
        /*0094*/ 	.byte	0x00, 0xf5, 0x21, 0x00


	//----- nvinfo : EIATTR_KPARAM_INFO
	.align		4
.L_186:
        /*0098*/ 	.byte	0x04, 0x17
        /*009a*/ 	.short	(.L_188 - .L_187)
.L_187:
        /*009c*/ 	.word	0x00000000
        /*00a0*/ 	.short	0x0003
        /*00a2*/ 	.short	0x0018
        /*00a4*/ 	.byte	0x00, 0xf5, 0x21, 0x00


	//----- nvinfo : EIATTR_KPARAM_INFO
	.align		4
.L_188:
        /*00a8*/ 	.byte	0x04, 0x17
        /*00aa*/ 	.short	(.L_190 - .L_189)
.L_189:
        /*00ac*/ 	.word	0x00000000
        /*00b0*/ 	.short	0x0002
        /*00b2*/ 	.short	0x0010
        /*00b4*/ 	.byte	0x00, 0xf5, 0x21, 0x00


	//----- nvinfo : EIATTR_KPARAM_INFO
	.align		4
.L_190:
        /*00b8*/ 	.byte	0x04, 0x17
        /*00ba*/ 	.short	(.L_192 - .L_191)
.L_191:
        /*00bc*/ 	.word	0x00000000
        /*00c0*/ 	.short	0x0001
        /*00c2*/ 	.short	0x0008
        /*00c4*/ 	.byte	0x00, 0xf5, 0x21, 0x00


	//----- nvinfo : EIATTR_KPARAM_INFO
	.align		4
.L_192:
        /*00c8*/ 	.byte	0x04, 0x17
        /*00ca*/ 	.short	(.L_194 - .L_193)
.L_193:
        /*00cc*/ 	.word	0x00000000
        /*00d0*/ 	.short	0x0000
        /*00d2*/ 	.short	0x0000
        /*00d4*/ 	.byte	0x00, 0xf5, 0x21, 0x00


	//----- nvinfo : EIATTR_SPARSE_MMA_MASK
	.align		4
.L_194:
        /*00d8*/ 	.byte	0x03, 0x50
        /*00da*/ 	.short	0x0000


	//----- nvinfo : EIATTR_MAXREG_COUNT
	.align		4
        /*00dc*/ 	.byte	0x03, 0x1b
        /*00de*/ 	.short	0x00ff


	//----- nvinfo : EIATTR_MERCURY_ISA_VERSION
	.align		4
        /*00e0*/ 	.byte	0x03, 0x5f
        /*00e2*/ 	.short	0x0101


	//----- nvinfo : EIATTR_VRC_CTA_INIT_COUNT
	.align		4
        /*00e4*/ 	.byte	0x02, 0x4a
	.zero		1
	.zero		1


	//----- nvinfo : EIATTR_EXIT_INSTR_OFFSETS
	.align		4
        /*00e8*/ 	.byte	0x04, 0x1c
        /*00ea*/ 	.short	(.L_196 - .L_195)


	//   ....[0]....
.L_195:
        /*00ec*/ 	.word	0x00000130


	//   ....[1]....
        /*00f0*/ 	.word	0x00000160


	//   ....[2]....
        /*00f4*/ 	.word	0x00000190


	//   ....[3]....
        /*00f8*/ 	.word	0x00000340


	//   ....[4]....
        /*00fc*/ 	.word	0x00000f60


	//   ....[5]....
        /*0100*/ 	.word	0x00001120


	//   ....[6]....
        /*0104*/ 	.word	0x000024c0


	//----- nvinfo : EIATTR_CRS_STACK_SIZE
	.align		4
.L_196:
        /*0108*/ 	.byte	0x04, 0x1e
        /*010a*/ 	.short	(.L_198 - .L_197)
.L_197:
        /*010c*/ 	.word	0x00000000


	//----- nvinfo : EIATTR_CBANK_PARAM_SIZE
	.align		4
.L_198:
        /*0110*/ 	.byte	0x03, 0x19
        /*0112*/ 	.short	0x0068


	//----- nvinfo : EIATTR_PARAM_CBANK
	.align		4
        /*0114*/ 	.byte	0x04, 0x0a
        /*0116*/ 	.short	(.L_200 - .L_199)
	.align		4
.L_199:
        /*0118*/ 	.word	index@(.nv.constant0._Z20UpdateRHS_Vector_GPUIdEvPT_S1_S1_S1_S1_P16SolverParametersIS0_EP16gridCoefficientsIS0_ES1_S1_S1_S1_S1_S1_)
        /*011c*/ 	.short	0x0380
        /*011e*/ 	.short	0x0068


	//----- nvinfo : EIATTR_SW_WAR
	.align		4
.L_200:
        /*0120*/ 	.byte	0x04, 0x36
        /*0122*/ 	.short	(.L_202 - .L_201)
.L_201:
        /*0124*/ 	.word	0x00000008
.L_202:


//--------------------- .nv.callgraph             --------------------------
	.section	.nv.callgraph,"",@"SHT_CUDA_CALLGRAPH"
	.align	4
	.sectionentsize	8
	.align		4
        /*0000*/ 	.word	0x00000000
	.align		4
        /*0004*/ 	.word	0xffffffff
	.align		4
        /*0008*/ 	.word	0x00000000
	.align		4
        /*000c*/ 	.word	0xfffffffe
	.align		4
        /*0010*/ 	.word	0x00000000
	.align		4
        /*0014*/ 	.word	0xfffffffd
	.align		4
        /*0018*/ 	.word	0x00000000
	.align		4
        /*001c*/ 	.word	0xfffffffc


//--------------------- .nv.constant4             --------------------------
	.section	.nv.constant4,"a",@progbits
	.align	8
	.align		8
.nv.constant4:
        /*0000*/ 	.dword	precalc_xorwow_matrix
	.align		8
        /*0008*/ 	.dword	precalc_xorwow_offset_matrix
	.align		8
        /*0010*/ 	.dword	mrg32k3aM1
	.align		8
        /*0018*/ 	.dword	mrg32k3aM2
	.align		8
        /*0020*/ 	.dword	mrg32k3aM1SubSeq
	.align		8
        /*0028*/ 	.dword	mrg32k3aM2SubSeq
	.align		8
        /*0030*/ 	.dword	mrg32k3aM1Seq
	.align		8
        /*0038*/ 	.dword	mrg32k3aM2Seq


//--------------------- .nv.constant3             --------------------------
	.section	.nv.constant3,"a",@progbits
	.align	8
.nv.constant3:
	.type		__cr_lgamma_table,@object
	.size		__cr_lgamma_table,(.L_8 - __cr_lgamma_table)
__cr_lgamma_table:
        /*0000*/ 	.byte	0x00, 0x00, 0x00, 0x00, 0x00, 0x00, 0x00, 0x00, 0x00, 0x00, 0x00, 0x00, 0x00, 0x00, 0x00, 0x00
        /*0010*/ 	.byte	0xef, 0x39, 0xfa, 0xfe, 0x42, 0x2e, 0xe6, 0x3f, 0x02, 0x20, 0x2a, 0xfa, 0x0b, 0xab, 0xfc, 0x3f
        /*0020*/ 	.byte	0xf9, 0x2c, 0x92, 0x7c, 0xa7, 0x6c, 0x09, 0x40, 0xc9, 0x79, 0x44, 0x3c, 0x64, 0x26, 0x13, 0x40
        /*0030*/ 	.byte	0xca, 0x01, 0xcf, 0x3a, 0x27, 0x51, 0x1a, 0x40, 0x30, 0xcc, 0x2d, 0xf3, 0xe1, 0x0c, 0x21, 0x40
        /*0040*/ 	.byte	0x0d, 0xb7, 0xfc, 0x82, 0x8e, 0x35, 0x25, 0x40
.L_8:


//--------------------- .text._Z14addVectors_GPUIdEvPT_S1_S1_P16SolverParametersIS0_E --------------------------
	.section	.text._Z14addVectors_GPUIdEvPT_S1_S1_P16SolverParametersIS0_E,"ax",@progbits
	.align	128
        .global         _Z14addVectors_GPUIdEvPT_S1_S1_P16SolverParametersIS0_E
        .type           _Z14addVectors_GPUIdEvPT_S1_S1_P16SolverParametersIS0_E,@function
        .size           _Z14addVectors_GPUIdEvPT_S1_S1_P16SolverParametersIS0_E,(.L_x_47 - _Z14addVectors_GPUIdEvPT_S1_S1_P16SolverParametersIS0_E)
        .other          _Z14addVectors_GPUIdEvPT_S1_S1_P16SolverParametersIS0_E,@"STO_CUDA_ENTRY STV_DEFAULT"
_Z14addVectors_GPUIdEvPT_S1_S1_P16SolverParametersIS0_E:
.text._Z14addVectors_GPUIdEvPT_S1_S1_P16SolverParametersIS0_E:
[----:B------:R-:W-:Y:S08]  /*0000*/  LDC R1, c[0x0][0x37c] ;  /* 0x0000df00ff017b82 */ /* 0x000ff00000000800 */
[----:B------:R-:W0:Y:S01]  /*0010*/  LDC.64 R4, c[0x0][0x398] ;  /* 0x0000e600ff047b82 */ /* 0x000e220000000a00 */
[----:B------:R-:W0:Y:S02]  /*0020*/  LDCU.64 UR4, c[0x0][0x358] ;  /* 0x00006b00ff0477ac */ /* 0x000e240008000a00 */
[----:B0-----:R-:W2:Y:S04]  /*0030*/  LDG.E.64 R6, desc[UR4][R4.64+0x18] ;  /* 0x0000180404067981 */ /* 0x001ea8000c1e1b00 */
[----:B------:R-:W3:Y:S01]  /*0040*/  LDG.E R9, desc[UR4][R4.64+0x20] ;  /* 0x0000200404097981 */ /* 0x000ee2000c1e1900 */
[----:B------:R-:W0:Y:S01]  /*0050*/  S2UR UR6, SR_CTAID.X ;  /* 0x00000000000679c3 */ /* 0x000e220000002500 */
[----:B------:R-:W-:Y:S01]  /*0060*/  IMAD.MOV.U32 R3, RZ, RZ, RZ ;  /* 0x000000ffff037224 */ /* 0x000fe200078e00ff */
[----:B------:R-:W0:Y:S06]  /*0070*/  S2R R2, SR_TID.X ;  /* 0x0000000000027919 */ /* 0x000e2c0000002100 */
[----:B------:R-:W0:Y:S02]  /*0080*/  LDC R11, c[0x0][0x360] ;  /* 0x0000d800ff0b7b82 */ /* 0x000e240000000800 */
[----:B0-----:R-:W-:-:S04]  /*0090*/  IMAD.WIDE.U32 R2, R11, UR6, R2 ;  /* 0x000000060b027c25 */ /* 0x001fc8000f8e0002 */
[----:B--2---:R-:W-:-:S04]  /*00a0*/  IMAD R6, R6, R7, RZ ;  /* 0x0000000706067224 */ /* 0x004fc800078e02ff */
[----:B---3--:R-:W-:-:S05]  /*00b0*/  IMAD R9, R6, R9, RZ ;  /* 0x0000000906097224 */ /* 0x008fca00078e02ff */
[----:B------:R-:W-:Y:S02]  /*00c0*/  ISETP.GE.U32.AND P0, PT, R2, R9, PT ;  /* 0x000000090200720c */ /* 0x000fe40003f06070 */
[----:B------:R-:W-:-:S04]  /*00d0*/  SHF.R.S32.HI R9, RZ, 0x1f, R9 ;  /* 0x0000001fff097819 */ /* 0x000fc80000011409 */
[----:B------:R-:W-:-:S13]  /*00e0*/  ISETP.GE.AND.EX P0, PT, R3, R9, PT, P0 ;  /* 0x000000090300720c */ /* 0x000fda0003f06300 */
[----:B------:R-:W-:Y:S05]  /*00f0*/  @P0 EXIT ;  /* 0x000000000000094d */ /* 0x000fea0003800000 */
[----:B------:R-:W0:Y:S01]  /*0100*/  LDCU.128 UR8, c[0x0][0x380] ;  /* 0x00007000ff0877ac */ /* 0x000e220008000c00 */
[C---:B------:R-:W-:Y:S01]  /*0110*/  IMAD.SHL.U32 R8, R2.reuse, 0x8, RZ ;  /* 0x0000000802087824 */ /* 0x040fe200078e00ff */
[----:B------:R-:W-:Y:S01]  /*0120*/  SHF.L.U64.HI R0, R2, 0x3, R3 ;  /* 0x0000000302007819 */ /* 0x000fe20000010203 */
[----:B------:R-:W1:Y:S03]  /*0130*/  LDCU.64 UR6, c[0x0][0x390] ;  /* 0x00007200ff0677ac */ /* 0x000e660008000a00 */
[C---:B0-----:R-:W-:Y:S02]  /*0140*/  IADD3 R4, P1, PT, R8.reuse, UR10, RZ ;  /* 0x0000000a08047c10 */ /* 0x041fe4000ff3e0ff */
[----:B------:R-:W-:Y:S02]  /*0150*/  IADD3 R6, P0, PT, R8, UR8, RZ ;  /* 0x0000000808067c10 */ /* 0x000fe4000ff1e0ff */
[----:B------:R-:W-:-:S02]  /*0160*/  IADD3.X R5, PT, PT, R0, UR11, RZ, P1, !PT ;  /* 0x0000000b00057c10 */ /* 0x000fc40008ffe4ff */
[----:B------:R-:W-:-:S04]  /*0170*/  IADD3.X R7, PT, PT, R0, UR9, RZ, P0, !PT ;  /* 0x0000000900077c10 */ /* 0x000fc800087fe4ff */
[----:B------:R-:W2:Y:S04]  /*0180*/  LDG.E.64 R4, desc[UR4][R4.64] ;  /* 0x0000000404047981 */ /* 0x000ea8000c1e1b00 */
[----:B------:R-:W2:Y:S01]  /*0190*/  LDG.E.64 R2, desc[UR4][R6.64] ;  /* 0x0000000406027981 */ /* 0x000ea2000c1e1b00 */
[----:B-1----:R-:W-:-:S04]  /*01a0*/  IADD3 R8, P0, PT, R8, UR6, RZ ;  /* 0x0000000608087c10 */ /* 0x002fc8000ff1e0ff */
[----:B------:R-:W-:Y:S01]  /*01b0*/  IADD3.X R9, PT, PT, R0, UR7, RZ, P0, !PT ;  /* 0x0000000700097c10 */ /* 0x000fe200087fe4ff */
[----:B--2---:R-:W-:-:S07]  /*01c0*/  DADD R2, R2, R4 ;  /* 0x0000000002027229 */ /* 0x004fce0000000004 */
[----:B------:R-:W-:Y:S01]  /*01d0*/  STG.E.64 desc[UR4][R8.64], R2 ;  /* 0x0000000208007986 */ /* 0x000fe2000c101b04 */
[----:B------:R-:W-:Y:S05]  /*01e0*/  EXIT ;  /* 0x000000000000794d */ /* 0x000fea0003800000 */
.L_x_0:
[----:B------:R-:W-:-:S00]  /*01f0*/  BRA `(.L_x_0) ;  /* 0xfffffffc00fc7947 */ /* 0x000fc0000383ffff */
[----:B------:R-:W-:-:S00]  /*0200*/  NOP ;  /* 0x0000000000007918 */ /* 0x000fc00000000000 */
[----:B------:R-:W-:-:S00]  /*0210*/  NOP ;  /* 0x0000000000007918 */ /* 0x000fc00000000000 */
[----:B------:R-:W-:-:S00]  /*0220*/  NOP ;  /* 0x0000000000007918 */ /* 0x000fc00000000000 */
[----:B------:R-:W-:-:S00]  /*0230*/  NOP ;  /* 0x0000000000007918 */ /* 0x000fc00000000000 */
[----:B------:R-:W-:-:S00]  /*0240*/  NOP ;  /* 0x0000000000007918 */ /* 0x000fc00000000000 */
[----:B------:R-:W-:-:S00]  /*0250*/  NOP ;  /* 0x0000000000007918 */ /* 0x000fc00000000000 */
[----:B------:R-:W-:-:S00]  /*0260*/  NOP ;  /* 0x0000000000007918 */ /* 0x000fc00000000000 */
[----:B------:R-:W-:-:S00]  /*0270*/  NOP ;  /* 0x0000000000007918 */ /* 0x000fc00000000000 */
.L_x_47:


//--------------------- .text._Z20scalarVectorMult_GPUIdEvPT_S1_S1_P16SolverParametersIS0_E --------------------------
	.section	.text._Z20scalarVectorMult_GPUIdEvPT_S1_S1_P16SolverParametersIS0_E,"ax",@progbits
	.align	128
        .global         _Z20scalarVectorMult_GPUIdEvPT_S1_S1_P16SolverParametersIS0_E
        .type           _Z20scalarVectorMult_GPUIdEvPT_S1_S1_P16SolverParametersIS0_E,@function
        .size           _Z20scalarVectorMult_GPUIdEvPT_S1_S1_P16SolverParametersIS0_E,(.L_x_48 - _Z20scalarVectorMult_GPUIdEvPT_S1_S1_P16SolverParametersIS0_E)
        .other          _Z20scalarVectorMult_GPUIdEvPT_S1_S1_P16SolverParametersIS0_E,@"STO_CUDA_ENTRY STV_DEFAULT"
_Z20scalarVectorMult_GPUIdEvPT_S1_S1_P16SolverParametersIS0_E:
.text._Z20scalarVectorMult_GPUIdEvPT_S1_S1_P16SolverParametersIS0_E:
[----:B------:R-:W-:Y:S08]  /*0000*/  LDC R1, c[0x0][0x37c] ;  /* 0x0000df00ff017b82 */ /* 0x000ff00000000800 */
[----:B------:R-:W0:Y:S01]  /*0010*/  LDC.64 R2, c[0x0][0x398] ;  /* 0x0000e600ff027b82 */ /* 0x000e220000000a00 */
[----:B------:R-:W0:Y:S02]  /*0020*/  LDCU.64 UR4, c[0x0][0x358] ;  /* 0x00006b00ff0477ac */ /* 0x000e240008000a00 */
[----:B0-----:R-:W2:Y:S04]  /*0030*/  LDG.E.64 R4, desc[UR4][R2.64+0x18] ;  /* 0x0000180402047981 */ /* 0x001ea8000c1e1b00 */
[----:B------:R-:W3:Y:S01]  /*0040*/  LDG.E R7, desc[UR4][R2.64+0x20] ;  /* 0x0000200402077981 */ /* 0x000ee2000c1e1900 */
[----:B------:R-:W0:Y:S01]  /*0050*/  S2UR UR6, SR_CTAID.X ;  /* 0x00000000000679c3 */ /* 0x000e220000002500 */
[----:B------:R-:W0:Y:S07]  /*0060*/  S2R R0, SR_TID.X ;  /* 0x0000000000007919 */ /* 0x000e2e0000002100 */
[----:B------:R-:W0:Y:S02]  /*0070*/  LDC R11, c[0x0][0x360] ;  /* 0x0000d800ff0b7b82 */ /* 0x000e240000000800 */
[----:B0-----:R-:W-:-:S02]  /*0080*/  IMAD R11, R11, UR6, R0 ;  /* 0x000000060b0b7c24 */ /* 0x001fc4000f8e0200 */
[----:B--2---:R-:W-:-:S04]  /*0090*/  IMAD R4, R4, R5, RZ ;  /* 0x0000000504047224 */ /* 0x004fc800078e02ff */
[----:B---3--:R-:W-:-:S05]  /*00a0*/  IMAD R4, R4, R7, RZ ;  /* 0x0000000704047224 */ /* 0x008fca00078e02ff */
[----:B------:R-:W-:-:S13]  /*00b0*/  ISETP.GE.U32.AND P0, PT, R11, R4, PT ;  /* 0x000000040b00720c */ /* 0x000fda0003f06070 */
[----:B------:R-:W-:Y:S05]  /*00c0*/  @P0 EXIT ;  /* 0x000000000000094d */ /* 0x000fea0003800000 */
[----:B------:R-:W0:Y:S08]  /*00d0*/  LDC.64 R2, c[0x0][0x388] ;  /* 0x0000e200ff027b82 */ /* 0x000e300000000a00 */
[----:B------:R-:W1:Y:S08]  /*00e0*/  LDC.64 R4, c[0x0][0x380] ;  /* 0x0000e000ff047b82 */ /* 0x000e700000000a00 */
[----:B------:R-:W2:Y:S01]  /*00f0*/  LDC.64 R8, c[0x0][0x390] ;  /* 0x0000e400ff087b82 */ /* 0x000ea20000000a00 */
[----:B0-----:R-:W-:-:S06]  /*0100*/  IMAD.WIDE.U32 R2, R11, 0x8, R2 ;  /* 0x000000080b027825 */ /* 0x001fcc00078e0002 */
[----:B------:R-:W3:Y:S04]  /*0110*/  LDG.E.64 R2, desc[UR4][R2.64] ;  /* 0x0000000402027981 */ /* 0x000ee8000c1e1b00 */
[----:B-1----:R-:W3:Y:S01]  /*0120*/  LDG.E.64 R4, desc[UR4][R4.64] ;  /* 0x0000000404047981 */ /* 0x002ee2000c1e1b00 */
[----:B--2---:R-:W-:Y:S01]  /*0130*/  IMAD.WIDE.U32 R8, R11, 0x8, R8 ;  /* 0x000000080b087825 */ /* 0x004fe200078e0008 */
[----:B---3--:R-:W-:-:S07]  /*0140*/  DMUL R6, R2, R4 ;  /* 0x0000000402067228 */ /* 0x008fce0000000000 */
[----:B------:R-:W-:Y:S01]  /*0150*/  STG.E.64 desc[UR4][R8.64], R6 ;  /* 0x0000000608007986 */ /* 0x000fe2000c101b04 */
[----:B------:R-:W-:Y:S05]  /*0160*/  EXIT ;  /* 0x000000000000794d */ /* 0x000fea0003800000 */
.L_x_1:
        /* <DEDUP_REMOVED lines=9> */
.L_x_48:


//--------------------- .text._Z6divideIdEvPT_S1_S1_ --------------------------
	.section	.text._Z6divideIdEvPT_S1_S1_,"ax",@progbits
	.align	128
        .global         _Z6divideIdEvPT_S1_S1_
        .type           _Z6divideIdEvPT_S1_S1_,@function
        .size           _Z6divideIdEvPT_S1_S1_,(.L_x_45 - _Z6divideIdEvPT_S1_S1_)
        .other          _Z6divideIdEvPT_S1_S1_,@"STO_CUDA_ENTRY STV_DEFAULT"
_Z6divideIdEvPT_S1_S1_:
.text._Z6divideIdEvPT_S1_S1_:
[----:B------:R-:W-:Y:S01]  /*0000*/  LDC R1, c[0x0][0x37c] ;  /* 0x0000df00ff017b82 */ /* 0x000fe20000000800 */
[----:B------:R-:W0:Y:S07]  /*0010*/  S2R R0, SR_TID.X ;  /* 0x0000000000007919 */ /* 0x000e2e0000002100 */
[----:B------:R-:W1:Y:S01]  /*0020*/  S2UR UR4, SR_CTAID.X ;  /* 0x00000000000479c3 */ /* 0x000e620000002500 */
[----:B------:R-:W1:Y:S02]  /*0030*/  LDCU UR5, c[0x0][0x360] ;  /* 0x00006c00ff0577ac */ /* 0x000e640008000800 */
[----:B-1----:R-:W-:Y:S01]  /*0040*/  UIMAD UR4, UR4, UR5, URZ ;  /* 0x00000005040472a4 */ /* 0x002fe2000f8e02ff */
[----:B0-----:R-:W-:-:S05]  /*0050*/  IMAD.MOV R0, RZ, RZ, -R0 ;  /* 0x000000ffff007224 */ /* 0x001fca00078e0a00 */
[----:B------:R-:W-:-:S13]  /*0060*/  ISETP.NE.AND P0, PT, R0, UR4, PT ;  /* 0x0000000400007c0c */ /* 0x000fda000bf05270 */
[----:B------:R-:W-:Y:S05]  /*0070*/  @P0 EXIT ;  /* 0x000000000000094d */ /* 0x000fea0003800000 */
[----:B------:R-:W0:Y:S01]  /*0080*/  LDC.64 R6, c[0x0][0x388] ;  /* 0x0000e200ff067b82 */ /* 0x000e220000000a00 */
[----:B------:R-:W0:Y:S02]  /*0090*/  LDCU.64 UR4, c[0x0][0x358] ;  /* 0x00006b00ff0477ac */ /* 0x000e240008000a00 */
[----:B0-----:R-:W2:Y:S05]  /*00a0*/  LDG.E.64 R6, desc[UR4][R6.64] ;  /* 0x0000000406067981 */ /* 0x001eaa000c1e1b00 */
[----:B------:R-:W0:Y:S02]  /*00b0*/  LDC.64 R4, c[0x0][0x380] ;  /* 0x0000e000ff047b82 */ /* 0x000e240000000a00 */
[----:B0-----:R-:W3:Y:S01]  /*00c0*/  LDG.E.64 R4, desc[UR4][R4.64] ;  /* 0x0000000404047981 */ /* 0x001ee2000c1e1b00 */
[----:B------:R-:W-:Y:S01]  /*00d0*/  IMAD.MOV.U32 R2, RZ, RZ, 0x1 ;  /* 0x00000001ff027424 */ /* 0x000fe200078e00ff */
[----:B--2---:R-:W0:Y:S05]  /*00e0*/  MUFU.RCP64H R3, R7 ;  /* 0x0000000700037308 */ /* 0x004e2a0000001800 */
[----:B0-----:R-:W-:-:S08]  /*00f0*/  DFMA R8, -R6, R2, 1 ;  /* 0x3ff000000608742b */ /* 0x001fd00000000102 */
[----:B------:R-:W-:Y:S01]  /*0100*/  DFMA R8, R8, R8, R8 ;  /* 0x000000080808722b */ /* 0x000fe20000000008 */
[----:B---3--:R-:W-:-:S07]  /*0110*/  FSETP.GEU.AND P1, PT, |R5|, 6.5827683646048100446e-37, PT ;  /* 0x036000000500780b */ /* 0x008fce0003f2e200 */
[----:B------:R-:W-:-:S08]  /*0120*/  DFMA R8, R2, R8, R2 ;  /* 0x000000080208722b */ /* 0x000fd00000000002 */
[----:B------:R-:W-:-:S08]  /*0130*/  DFMA R2, -R6, R8, 1 ;  /* 0x3ff000000602742b */ /* 0x000fd00000000108 */
[----:B------:R-:W-:-:S08]  /*0140*/  DFMA R2, R8, R2, R8 ;  /* 0x000000020802722b */ /* 0x000fd00000000008 */
[----:B------:R-:W-:-:S08]  /*0150*/  DMUL R8, R4, R2 ;  /* 0x0000000204087228 */ /* 0x000fd00000000000 */
[----:B------:R-:W-:-:S08]  /*0160*/  DFMA R10, -R6, R8, R4 ;  /* 0x00000008060a722b */ /* 0x000fd00000000104 */
[----:B------:R-:W-:-:S10]  /*0170*/  DFMA R2, R2, R10, R8 ;  /* 0x0000000a0202722b */ /* 0x000fd40000000008 */
[----:B------:R-:W-:-:S05]  /*0180*/  FFMA R0, RZ, R7, R3 ;  /* 0x00000007ff007223 */ /* 0x000fca0000000003 */
[----:B------:R-:W-:-:S13]  /*0190*/  FSETP.GT.AND P0, PT, |R0|, 1.469367938527859385e-39, PT ;  /* 0x001000000000780b */ /* 0x000fda0003f04200 */
[----:B------:R-:W-:Y:S05]  /*01a0*/  @P0 BRA P1, `(.L_x_2) ;  /* 0x0000000000100947 */ /* 0x000fea0000800000 */
[----:B------:R-:W-:-:S07]  /*01b0*/  MOV R0, 0x1d0 ;  /* 0x000001d000007802 */ /* 0x000fce0000000f00 */
[----:B------:R-:W-:Y:S05]  /*01c0*/  CALL.REL.NOINC `($__internal_0_$__cuda_sm20_div_rn_f64_full) ;  /* 0x0000000000147944 */ /* 0x000fea0003c00000 */
[----:B------:R-:W-:Y:S02]  /*01d0*/  IMAD.MOV.U32 R2, RZ, RZ, R12 ;  /* 0x000000ffff027224 */ /* 0x000fe400078e000c */
[----:B------:R-:W-:-:S07]  /*01e0*/  IMAD.MOV.U32 R3, RZ, RZ, R13 ;  /* 0x000000ffff037224 */ /* 0x000fce00078e000d */
.L_x_2:
[----:B------:R-:W0:Y:S02]  /*01f0*/  LDC.64 R4, c[0x0][0x390] ;  /* 0x0000e400ff047b82 */ /* 0x000e240000000a00 */
[----:B0-----:R-:W-:Y:S01]  /*0200*/  STG.E.64 desc[UR4][R4.64], R2 ;  /* 0x0000000204007986 */ /* 0x001fe2000c101b04 */
[----:B------:R-:W-:Y:S05]  /*0210*/  EXIT ;  /* 0x000000000000794d */ /* 0x000fea0003800000 */
        .weak           $__internal_0_$__cuda_sm20_div_rn_f64_full
        .type           $__internal_0_$__cuda_sm20_div_rn_f64_full,@function
        .size           $__internal_0_$__cuda_sm20_div_rn_f64_full,(.L_x_45 - $__internal_0_$__cuda_sm20_div_rn_f64_full)
$__internal_0_$__cuda_sm20_div_rn_f64_full:
[C---:B------:R-:W-:Y:S01]  /*0220*/  FSETP.GEU.AND P0, PT, |R7|.reuse, 1.469367938527859385e-39, PT ;  /* 0x001000000700780b */ /* 0x040fe20003f0e200 */
[----:B------:R-:W-:Y:S01]  /*0230*/  IMAD.MOV.U32 R8, RZ, RZ, 0x1 ;  /* 0x00000001ff087424 */ /* 0x000fe200078e00ff */
[C---:B------:R-:W-:Y:S01]  /*0240*/  LOP3.LUT R2, R7.reuse, 0x800fffff, RZ, 0xc0, !PT ;  /* 0x800fffff07027812 */ /* 0x040fe200078ec0ff */
[----:B------:R-:W-:Y:S01]  /*0250*/  IMAD.MOV.U32 R13, RZ, RZ, 0x1ca00000 ;  /* 0x1ca00000ff0d7424 */ /* 0x000fe200078e00ff */
[----:B------:R-:W-:Y:S02]  /*0260*/  LOP3.LUT R17, R7, 0x7ff00000, RZ, 0xc0, !PT ;  /* 0x7ff0000007117812 */ /* 0x000fe400078ec0ff */
[----:B------:R-:W-:Y:S01]  /*0270*/  LOP3.LUT R3, R2, 0x3ff00000, RZ, 0xfc, !PT ;  /* 0x3ff0000002037812 */ /* 0x000fe200078efcff */
[----:B------:R-:W-:Y:S01]  /*0280*/  IMAD.MOV.U32 R2, RZ, RZ, R6 ;  /* 0x000000ffff027224 */ /* 0x000fe200078e0006 */
[----:B------:R-:W-:-:S04]  /*0290*/  LOP3.LUT R12, R5, 0x7ff00000, RZ, 0xc0, !PT ;  /* 0x7ff00000050c7812 */ /* 0x000fc800078ec0ff */
[----:B------:R-:W-:Y:S01]  /*02a0*/  ISETP.GE.U32.AND P1, PT, R12, R17, PT ;  /* 0x000000110c00720c */ /* 0x000fe20003f26070 */
[----:B------:R-:W-:Y:S01]  /*02b0*/  @!P0 DMUL R2, R6, 8.98846567431157953865e+307 ;  /* 0x7fe0000006028828 */ /* 0x000fe20000000000 */
[----:B------:R-:W-:-:S05]  /*02c0*/  IMAD.MOV.U32 R19, RZ, RZ, R12 ;  /* 0x000000ffff137224 */ /* 0x000fca00078e000c */
[----:B------:R-:W0:Y:S02]  /*02d0*/  MUFU.RCP64H R9, R3 ;  /* 0x0000000300097308 */ /* 0x000e240000001800 */
[----:B0-----:R-:W-:-:S08]  /*02e0*/  DFMA R10, R8, -R2, 1 ;  /* 0x3ff00000080a742b */ /* 0x001fd00000000802 */
[----:B------:R-:W-:-:S08]  /*02f0*/  DFMA R10, R10, R10, R10 ;  /* 0x0000000a0a0a722b */ /* 0x000fd0000000000a */
[----:B------:R-:W-:Y:S01]  /*0300*/  DFMA R10, R8, R10, R8 ;  /* 0x0000000a080a722b */ /* 0x000fe20000000008 */
[----:B------:R-:W-:Y:S01]  /*0310*/  SEL R9, R13, 0x63400000, !P1 ;  /* 0x634000000d097807 */ /* 0x000fe20004800000 */
[----:B------:R-:W-:Y:S01]  /*0320*/  IMAD.MOV.U32 R8, RZ, RZ, R4 ;  /* 0x000000ffff087224 */ /* 0x000fe200078e0004 */
[----:B------:R-:W-:Y:S02]  /*0330*/  FSETP.GEU.AND P1, PT, |R5|, 1.469367938527859385e-39, PT ;  /* 0x001000000500780b */ /* 0x000fe40003f2e200 */
[----:B------:R-:W-:-:S03]  /*0340*/  LOP3.LUT R9, R9, 0x800fffff, R5, 0xf8, !PT ;  /* 0x800fffff09097812 */ /* 0x000fc600078ef805 */
[----:B------:R-:W-:-:S08]  /*0350*/  DFMA R14, R10, -R2, 1 ;  /* 0x3ff000000a0e742b */ /* 0x000fd00000000802 */
[----:B------:R-:W-:Y:S01]  /*0360*/  DFMA R10, R10, R14, R10 ;  /* 0x0000000e0a0a722b */ /* 0x000fe2000000000a */
[----:B------:R-:W-:Y:S10]  /*0370*/  @P1 BRA `(.L_x_3) ;  /* 0x0000000000201947 */ /* 0x000ff40003800000 */
[----:B------:R-:W-:Y:S01]  /*0380*/  LOP3.LUT R15, R7, 0x7ff00000, RZ, 0xc0, !PT ;  /* 0x7ff00000070f7812 */ /* 0x000fe200078ec0ff */
[----:B------:R-:W-:-:S03]  /*0390*/  IMAD.MOV.U32 R14, RZ, RZ, RZ ;  /* 0x000000ffff0e7224 */ /* 0x000fc600078e00ff */
[----:B------:R-:W-:-:S04]  /*03a0*/  ISETP.GE.U32.AND P1, PT, R12, R15, PT ;  /* 0x0000000f0c00720c */ /* 0x000fc80003f26070 */
[----:B------:R-:W-:-:S04]  /*03b0*/  SEL R15, R13, 0x63400000, !P1 ;  /* 0x634000000d0f7807 */ /* 0x000fc80004800000 */
[----:B------:R-:W-:-:S04]  /*03c0*/  LOP3.LUT R15, R15, 0x80000000, R5, 0xf8, !PT ;  /* 0x800000000f0f7812 */ /* 0x000fc800078ef805 */
[----:B------:R-:W-:-:S06]  /*03d0*/  LOP3.LUT R15, R15, 0x100000, RZ, 0xfc, !PT ;  /* 0x001000000f0f7812 */ /* 0x000fcc00078efcff */
[----:B------:R-:W-:-:S10]  /*03e0*/  DFMA R8, R8, 2, -R14 ;  /* 0x400000000808782b */ /* 0x000fd4000000080e */
[----:B------:R-:W-:-:S07]  /*03f0*/  LOP3.LUT R19, R9, 0x7ff00000, RZ, 0xc0, !PT ;  /* 0x7ff0000009137812 */ /* 0x000fce00078ec0ff */
.L_x_3:
[----:B------:R-:W-:Y:S01]  /*0400*/  IMAD.MOV.U32 R18, RZ, RZ, R17 ;  /* 0x000000ffff127224 */ /* 0x000fe200078e0011 */
[----:B------:R-:W-:Y:S01]  /*0410*/  @!P0 LOP3.LUT R18, R3, 0x7ff00000, RZ, 0xc0, !PT ;  /* 0x7ff0000003128812 */ /* 0x000fe200078ec0ff */
[----:B------:R-:W-:Y:S01]  /*0420*/  VIADD R20, R19, 0xffffffff ;  /* 0xffffffff13147836 */ /* 0x000fe20000000000 */
[----:B------:R-:W-:-:S03]  /*0430*/  DMUL R14, R10, R8 ;  /* 0x000000080a0e7228 */ /* 0x000fc60000000000 */
[----:B------:R-:W-:Y:S01]  /*0440*/  VIADD R21, R18, 0xffffffff ;  /* 0xffffffff12157836 */ /* 0x000fe20000000000 */
[----:B------:R-:W-:-:S04]  /*0450*/  ISETP.GT.U32.AND P0, PT, R20, 0x7feffffe, PT ;  /* 0x7feffffe1400780c */ /* 0x000fc80003f04070 */
[----:B------:R-:W-:Y:S01]  /*0460*/  ISETP.GT.U32.OR P0, PT, R21, 0x7feffffe, P0 ;  /* 0x7feffffe1500780c */ /* 0x000fe20000704470 */
[----:B------:R-:W-:-:S08]  /*0470*/  DFMA R16, R14, -R2, R8 ;  /* 0x800000020e10722b */ /* 0x000fd00000000008 */
[----:B------:R-:W-:-:S04]  /*0480*/  DFMA R10, R10, R16, R14 ;  /* 0x000000100a0a722b */ /* 0x000fc8000000000e */
[----:B------:R-:W-:Y:S07]  /*0490*/  @P0 BRA `(.L_x_4) ;  /* 0x00000000006c0947 */ /* 0x000fee0003800000 */
[----:B------:R-:W-:-:S04]  /*04a0*/  LOP3.LUT R5, R7, 0x7ff00000, RZ, 0xc0, !PT ;  /* 0x7ff0000007057812 */ /* 0x000fc800078ec0ff */
[CC--:B------:R-:W-:Y:S02]  /*04b0*/  VIADDMNMX R4, R12.reuse, -R5.reuse, 0xb9600000, !PT ;  /* 0xb96000000c047446 */ /* 0x0c0fe40007800905 */
[----:B------:R-:W-:Y:S02]  /*04c0*/  ISETP.GE.U32.AND P0, PT, R12, R5, PT ;  /* 0x000000050c00720c */ /* 0x000fe40003f06070 */
[----:B------:R-:W-:Y:S02]  /*04d0*/  VIMNMX R4, PT, PT, R4, 0x46a00000, PT ;  /* 0x46a0000004047848 */ /* 0x000fe40003fe0100 */
[----:B------:R-:W-:-:S05]  /*04e0*/  SEL R13, R13, 0x63400000, !P0 ;  /* 0x634000000d0d7807 */ /* 0x000fca0004000000 */
[----:B------:R-:W-:Y:S02]  /*04f0*/  IMAD.IADD R14, R4, 0x1, -R13 ;  /* 0x00000001040e7824 */ /* 0x000fe400078e0a0d */
[----:B------:R-:W-:Y:S02]  /*0500*/  IMAD.MOV.U32 R4, RZ, RZ, RZ ;  /* 0x000000ffff047224 */ /* 0x000fe400078e00ff */
[----:B------:R-:W-:-:S06]  /*0510*/  VIADD R5, R14, 0x7fe00000 ;  /* 0x7fe000000e057836 */ /* 0x000fcc0000000000 */
[----:B------:R-:W-:-:S10]  /*0520*/  DMUL R12, R10, R4 ;  /* 0x000000040a0c7228 */ /* 0x000fd40000000000 */
[----:B------:R-:W-:-:S13]  /*0530*/  FSETP.GTU.AND P0, PT, |R13|, 1.469367938527859385e-39, PT ;  /* 0x001000000d00780b */ /* 0x000fda0003f0c200 */
[----:B------:R-:W-:Y:S05]  /*0540*/  @P0 BRA `(.L_x_5) ;  /* 0x0000000000940947 */ /* 0x000fea0003800000 */
[----:B------:R-:W-:Y:S01]  /*0550*/  DFMA R2, R10, -R2, R8 ;  /* 0x800000020a02722b */ /* 0x000fe20000000008 */
[----:B------:R-:W-:-:S09]  /*0560*/  IMAD.MOV.U32 R4, RZ, RZ, RZ ;  /* 0x000000ffff047224 */ /* 0x000fd200078e00ff */
[C---:B------:R-:W-:Y:S02]  /*0570*/  FSETP.NEU.AND P0, PT, R3.reuse, RZ, PT ;  /* 0x000000ff0300720b */ /* 0x040fe40003f0d000 */
[----:B------:R-:W-:-:S04]  /*0580*/  LOP3.LUT R7, R3, 0x80000000, R7, 0x48, !PT ;  /* 0x8000000003077812 */ /* 0x000fc800078e4807 */
[----:B------:R-:W-:-:S07]  /*0590*/  LOP3.LUT R5, R7, R5, RZ, 0xfc, !PT ;  /* 0x0000000507057212 */ /* 0x000fce00078efcff */
[----:B------:R-:W-:Y:S05]  /*05a0*/  @!P0 BRA `(.L_x_5) ;  /* 0x00000000007c8947 */ /* 0x000fea0003800000 */
[----:B------:R-:W-:Y:S01]  /*05b0*/  IMAD.MOV R3, RZ, RZ, -R14 ;  /* 0x000000ffff037224 */ /* 0x000fe200078e0a0e */
[----:B------:R-:W-:Y:S01]  /*05c0*/  DMUL.RP R4, R10, R4 ;  /* 0x000000040a047228 */ /* 0x000fe20000008000 */
[----:B------:R-:W-:-:S06]  /*05d0*/  IMAD.MOV.U32 R2, RZ, RZ, RZ ;  /* 0x000000ffff027224 */ /* 0x000fcc00078e00ff */
[----:B------:R-:W-:-:S03]  /*05e0*/  DFMA R2, R12, -R2, R10 ;  /* 0x800000020c02722b */ /* 0x000fc6000000000a */
[----:B------:R-:W-:-:S03]  /*05f0*/  LOP3.LUT R7, R5, R7, RZ, 0x3c, !PT ;  /* 0x0000000705077212 */ /* 0x000fc600078e3cff */
[----:B------:R-:W-:-:S04]  /*0600*/  IADD3 R2, PT, PT, -R14, -0x43300000, RZ ;  /* 0xbcd000000e027810 */ /* 0x000fc80007ffe1ff */
[----:B------:R-:W-:-:S04]  /*0610*/  FSETP.NEU.AND P0, PT, |R3|, R2, PT ;  /* 0x000000020300720b */ /* 0x000fc80003f0d200 */
[----:B------:R-:W-:Y:S02]  /*0620*/  FSEL R12, R4, R12, !P0 ;  /* 0x0000000c040c7208 */ /* 0x000fe40004000000 */
[----:B------:R-:W-:Y:S01]  /*0630*/  FSEL R13, R7, R13, !P0 ;  /* 0x0000000d070d7208 */ /* 0x000fe20004000000 */
[----:B------:R-:W-:Y:S06]  /*0640*/  BRA `(.L_x_5) ;  /* 0x0000000000547947 */ /* 0x000fec0003800000 */
.L_x_4:
[----:B------:R-:W-:-:S14]  /*0650*/  DSETP.NAN.AND P0, PT, R4, R4, PT ;  /* 0x000000040400722a */ /* 0x000fdc0003f08000 */
[----:B------:R-:W-:Y:S05]  /*0660*/  @P0 BRA `(.L_x_6) ;  /* 0x0000000000440947 */ /* 0x000fea0003800000 */
[----:B------:R-:W-:-:S14]  /*0670*/  DSETP.NAN.AND P0, PT, R6, R6, PT ;  /* 0x000000060600722a */ /* 0x000fdc0003f08000 */
[----:B------:R-:W-:Y:S05]  /*0680*/  @P0 BRA `(.L_x_7) ;  /* 0x0000000000300947 */ /* 0x000fea0003800000 */
[----:B------:R-:W-:Y:S01]  /*0690*/  ISETP.NE.AND P0, PT, R19, R18, PT ;  /* 0x000000121300720c */ /* 0x000fe20003f05270 */
[----:B------:R-:W-:Y:S02]  /*06a0*/  IMAD.MOV.U32 R12, RZ, RZ, 0x0 ;  /* 0x00000000ff0c7424 */ /* 0x000fe400078e00ff */
[----:B------:R-:W-:-:S10]  /*06b0*/  IMAD.MOV.U32 R13, RZ, RZ, -0x80000 ;  /* 0xfff80000ff0d7424 */ /* 0x000fd400078e00ff */
[----:B------:R-:W-:Y:S05]  /*06c0*/  @!P0 BRA `(.L_x_5) ;  /* 0x0000000000348947 */ /* 0x000fea0003800000 */
[----:B------:R-:W-:Y:S02]  /*06d0*/  ISETP.NE.AND P0, PT, R19, 0x7ff00000, PT ;  /* 0x7ff000001300780c */ /* 0x000fe40003f05270 */
[----:B------:R-:W-:Y:S02]  /*06e0*/  LOP3.LUT R13, R5, 0x80000000, R7, 0x48, !PT ;  /* 0x80000000050d7812 */ /* 0x000fe400078e4807 */
[----:B------:R-:W-:-:S13]  /*06f0*/  ISETP.EQ.OR P0, PT, R18, RZ, !P0 ;  /* 0x000000ff1200720c */ /* 0x000fda0004702670 */
[----:B------:R-:W-:Y:S01]  /*0700*/  @P0 LOP3.LUT R2, R13, 0x7ff00000, RZ, 0xfc, !PT ;  /* 0x7ff000000d020812 */ /* 0x000fe200078efcff */
[----:B------:R-:W-:Y:S02]  /*0710*/  @!P0 IMAD.MOV.U32 R12, RZ, RZ, RZ ;  /* 0x000000ffff0c8224 */ /* 0x000fe400078e00ff */
[----:B------:R-:W-:Y:S02]  /*0720*/  @P0 IMAD.MOV.U32 R12, RZ, RZ, RZ ;  /* 0x000000ffff0c0224 */ /* 0x000fe400078e00ff */
[----:B------:R-:W-:Y:S01]  /*0730*/  @P0 IMAD.MOV.U32 R13, RZ, RZ, R2 ;  /* 0x000000ffff0d0224 */ /* 0x000fe200078e0002 */
[----:B------:R-:W-:Y:S06]  /*0740*/  BRA `(.L_x_5) ;  /* 0x0000000000147947 */ /* 0x000fec0003800000 */
.L_x_7:
[----:B------:R-:W-:Y:S01]  /*0750*/  LOP3.LUT R13, R7, 0x80000, RZ, 0xfc, !PT ;  /* 0x00080000070d7812 */ /* 0x000fe200078efcff */
[----:B------:R-:W-:Y:S01]  /*0760*/  IMAD.MOV.U32 R12, RZ, RZ, R6 ;  /* 0x000000ffff0c7224 */ /* 0x000fe200078e0006 */
[----:B------:R-:W-:Y:S06]  /*0770*/  BRA `(.L_x_5) ;  /* 0x0000000000087947 */ /* 0x000fec0003800000 */
.L_x_6:
[----:B------:R-:W-:Y:S01]  /*0780*/  LOP3.LUT R13, R5, 0x80000, RZ, 0xfc, !PT ;  /* 0x00080000050d7812 */ /* 0x000fe200078efcff */
[----:B------:R-:W-:-:S07]  /*0790*/  IMAD.MOV.U32 R12, RZ, RZ, R4 ;  /* 0x000000ffff0c7224 */ /* 0x000fce00078e0004 */
.L_x_5:
[----:B------:R-:W-:Y:S02]  /*07a0*/  IMAD.MOV.U32 R2, RZ, RZ, R0 ;  /* 0x000000ffff027224 */ /* 0x000fe400078e0000 */
[----:B------:R-:W-:-:S04]  /*07b0*/  IMAD.MOV.U32 R3, RZ, RZ, 0x0 ;  /* 0x00000000ff037424 */ /* 0x000fc800078e00ff */
[----:B------:R-:W-:Y:S05]  /*07c0*/  RET.REL.NODEC R2 `(_Z6divideIdEvPT_S1_S1_) ;  /* 0xfffffff8020c7950 */ /* 0x000fea0003c3ffff */
.L_x_8:
        /* <DEDUP_REMOVED lines=11> */
.L_x_45:


//--------------------- .text._Z13vectorDot_GPUIdEvPT_S1_S1_P16SolverParametersIS0_E --------------------------
	.section	.text._Z13vectorDot_GPUIdEvPT_S1_S1_P16SolverParametersIS0_E,"ax",@progbits
	.align	128
        .global         _Z13vectorDot_GPUIdEvPT_S1_S1_P16SolverParametersIS0_E
        .type           _Z13vectorDot_GPUIdEvPT_S1_S1_P16SolverParametersIS0_E,@function
        .size           _Z13vectorDot_GPUIdEvPT_S1_S1_P16SolverParametersIS0_E,(.L_x_50 - _Z13vectorDot_GPUIdEvPT_S1_S1_P16SolverParametersIS0_E)
        .other          _Z13vectorDot_GPUIdEvPT_S1_S1_P16SolverParametersIS0_E,@"STO_CUDA_ENTRY STV_DEFAULT"
_Z13vectorDot_GPUIdEvPT_S1_S1_P16SolverParametersIS0_E:
.text._Z13vectorDot_GPUIdEvPT_S1_S1_P16SolverParametersIS0_E:
[----:B------:R-:W-:Y:S08]  /*0000*/  LDC R1, c[0x0][0x37c] ;  /* 0x0000df00ff017b82 */ /* 0x000ff00000000800 */
[----:B------:R-:W0:Y:S01]  /*0010*/  LDC.64 R12, c[0x0][0x398] ;  /* 0x0000e600ff0c7b82 */ /* 0x000e220000000a00 */
[----:B------:R-:W0:Y:S02]  /*0020*/  LDCU.64 UR6, c[0x0][0x358] ;  /* 0x00006b00ff0677ac */ /* 0x000e240008000a00 */
[----:B0-----:R-:W2:Y:S04]  /*0030*/  LDG.E.64 R8, desc[UR6][R12.64+0x18] ;  /* 0x000018060c087981 */ /* 0x001ea8000c1e1b00 */
[----:B------:R-:W3:Y:S01]  /*0040*/  LDG.E R15, desc[UR6][R12.64+0x20] ;  /* 0x000020060c0f7981 */ /* 0x000ee2000c1e1900 */
[----:B------:R-:W0:Y:S01]  /*0050*/  S2UR UR4, SR_CTAID.X ;  /* 0x00000000000479c3 */ /* 0x000e220000002500 */
[----:B------:R-:W-:Y:S01]  /*0060*/  IMAD.MOV.U32 R3, RZ, RZ, RZ ;  /* 0x000000ffff037224 */ /* 0x000fe200078e00ff */
[----:B------:R-:W-:Y:S01]  /*0070*/  BSSY.RECONVERGENT B0, `(.L_x_9) ;  /* 0x0000031000007945 */ /* 0x000fe20003800200 */
[----:B------:R-:W0:Y:S05]  /*0080*/  S2R R2, SR_TID.X ;  /* 0x0000000000027919 */ /* 0x000e2a0000002100 */
[----:B------:R-:W0:Y:S08]  /*0090*/  LDC R5, c[0x0][0x360] ;  /* 0x0000d800ff057b82 */ /* 0x000e300000000800 */
[----:B------:R-:W1:Y:S01]  /*00a0*/  S2UR UR5, SR_CgaCtaId ;  /* 0x00000000000579c3 */ /* 0x000e620000008800 */
[----:B0-----:R-:W-:Y:S01]  /*00b0*/  IMAD.WIDE.U32 R6, R5, UR4, R2 ;  /* 0x0000000405067c25 */ /* 0x001fe2000f8e0002 */
[----:B------:R-:W-:-:S02]  /*00c0*/  UMOV UR4, 0x400 ;  /* 0x0000040000047882 */ /* 0x000fc40000000000 */
[----:B------:R-:W-:Y:S01]  /*00d0*/  ISETP.NE.U32.AND P0, PT, R6, RZ, PT ;  /* 0x000000ff0600720c */ /* 0x000fe20003f05070 */
[----:B-1----:R-:W-:-:S03]  /*00e0*/  ULEA UR4, UR5, UR4, 0x18 ;  /* 0x0000000405047291 */ /* 0x002fc6000f8ec0ff */
[----:B------:R-:W-:-:S13]  /*00f0*/  ISETP.NE.AND.EX P0, PT, R7, RZ, PT, P0 ;  /* 0x000000ff0700720c */ /* 0x000fda0003f05300 */
[----:B------:R-:W0:Y:S02]  /*0100*/  @!P0 LDC.64 R10, c[0x0][0x390] ;  /* 0x0000e400ff0a8b82 */ /* 0x000e240000000a00 */
[----:B0-----:R0:W-:Y:S01]  /*0110*/  @!P0 STG.E.64 desc[UR6][R10.64], RZ ;  /* 0x000000ff0a008986 */ /* 0x0011e2000c101b06 */
[----:B--2---:R-:W-:Y:S01]  /*0120*/  IMAD.WIDE R8, R9, R8, RZ ;  /* 0x0000000809087225 */ /* 0x004fe200078e02ff */
[----:B---3--:R-:W-:-:S03]  /*0130*/  SHF.R.S32.HI R17, RZ, 0x1f, R15 ;  /* 0x0000001fff117819 */ /* 0x008fc6000001140f */
[-C--:B------:R-:W-:Y:S02]  /*0140*/  IMAD R0, R9, R15.reuse, RZ ;  /* 0x0000000f09007224 */ /* 0x080fe400078e02ff */
[----:B------:R-:W-:-:S04]  /*0150*/  IMAD.WIDE.U32 R12, R8, R15, RZ ;  /* 0x0000000f080c7225 */ /* 0x000fc800078e00ff */
[----:B------:R-:W-:Y:S01]  /*0160*/  IMAD R17, R8, R17, R0 ;  /* 0x0000001108117224 */ /* 0x000fe200078e0200 */
[----:B------:R-:W-:Y:S02]  /*0170*/  ISETP.GE.U32.AND P0, PT, R6, R12, PT ;  /* 0x0000000c0600720c */ /* 0x000fe40003f06070 */
[----:B------:R-:W-:Y:S01]  /*0180*/  LEA R0, R2, UR4, 0x3 ;  /* 0x0000000402007c11 */ /* 0x000fe2000f8e18ff */
[----:B------:R-:W-:-:S05]  /*0190*/  IMAD.IADD R13, R13, 0x1, R17 ;  /* 0x000000010d0d7824 */ /* 0x000fca00078e0211 */
[----:B------:R-:W-:-:S13]  /*01a0*/  ISETP.GE.AND.EX P0, PT, R7, R13, PT, P0 ;  /* 0x0000000d0700720c */ /* 0x000fda0003f06300 */
[----:B0-----:R-:W-:Y:S05]  /*01b0*/  @P0 BRA `(.L_x_10) ;  /* 0x00000000006c0947 */ /* 0x001fea0003800000 */
[----:B------:R-:W0:Y:S01]  /*01c0*/  LDCU.64 UR4, c[0x0][0x380] ;  /* 0x00007000ff0477ac */ /* 0x000e220008000a00 */
[C---:B------:R-:W-:Y:S01]  /*01d0*/  IMAD.SHL.U32 R8, R6.reuse, 0x8, RZ ;  /* 0x0000000806087824 */ /* 0x040fe200078e00ff */
[----:B------:R-:W-:-:S04]  /*01e0*/  SHF.L.U64.HI R4, R6, 0x3, R7 ;  /* 0x0000000306047819 */ /* 0x000fc80000010207 */
[----:B0-----:R-:W-:-:S04]  /*01f0*/  IADD3 R6, P0, PT, R8, UR4, RZ ;  /* 0x0000000408067c10 */ /* 0x001fc8000ff1e0ff */
[----:B------:R-:W-:-:S06]  /*0200*/  IADD3.X R7, PT, PT, R4, UR5, RZ, P0, !PT ;  /* 0x0000000504077c10 */ /* 0x000fcc00087fe4ff */
[----:B------:R-:W2:Y:S01]  /*0210*/  LDG.E.64 R6, desc[UR6][R6.64] ;  /* 0x0000000606067981 */ /* 0x000ea2000c1e1b00 */
[----:B------:R-:W-:Y:S01]  /*0220*/  BSSY.RELIABLE B1, `(.L_x_11) ;  /* 0x000000f000017945 */ /* 0x000fe20003800100 */
[----:B--2---:R-:W-:-:S14]  /*0230*/  DSETP.NAN.AND P0, PT, R6, R6, PT ;  /* 0x000000060600722a */ /* 0x004fdc0003f08000 */
[----:B------:R-:W-:Y:S05]  /*0240*/  @P0 BRA `(.L_x_12) ;  /* 0x0000000000140947 */ /* 0x000fea0003800000 */
[----:B------:R-:W0:Y:S02]  /*0250*/  LDCU.64 UR4, c[0x0][0x388] ;  /* 0x00007100ff0477ac */ /* 0x000e240008000a00 */
[----:B0-----:R-:W-:-:S04]  /*0260*/  IADD3 R8, P0, PT, R8, UR4, RZ ;  /* 0x0000000408087c10 */ /* 0x001fc8000ff1e0ff */
[----:B------:R-:W-:-:S06]  /*0270*/  IADD3.X R9, PT, PT, R4, UR5, RZ, P0, !PT ;  /* 0x0000000504097c10 */ /* 0x000fcc00087fe4ff */
[----:B------:R-:W5:Y:S01]  /*0280*/  LDG.E.64 R8, desc[UR6][R8.64] ;  /* 0x0000000608087981 */ /* 0x000f62000c1e1b00 */
[----:B------:R-:W-:Y:S05]  /*0290*/  BRA `(.L_x_13) ;  /* 0x00000000001c7947 */ /* 0x000fea0003800000 */
.L_x_12:
[----:B------:R-:W0:Y:S02]  /*02a0*/  LDCU.64 UR4, c[0x0][0x388] ;  /* 0x00007100ff0477ac */ /* 0x000e240008000a00 */
[----:B0-----:R-:W-:-:S04]  /*02b0*/  IADD3 R8, P0, PT, R8, UR4, RZ ;  /* 0x0000000408087c10 */ /* 0x001fc8000ff1e0ff */
[----:B------:R-:W-:-:S06]  /*02c0*/  IADD3.X R9, PT, PT, R4, UR5, RZ, P0, !PT ;  /* 0x0000000504097c10 */ /* 0x000fcc00087fe4ff */
[----:B------:R-:W2:Y:S02]  /*02d0*/  LDG.E.64 R8, desc[UR6][R8.64] ;  /* 0x0000000608087981 */ /* 0x000ea4000c1e1b00 */
[----:B--2---:R-:W-:-:S14]  /*02e0*/  DSETP.NAN.AND P0, PT, R8, R8, PT ;  /* 0x000000080800722a */ /* 0x004fdc0003f08000 */
[----:B------:R-:W-:Y:S05]  /*02f0*/  @P0 BREAK.RELIABLE B1 ;  /* 0x0000000000010942 */ /* 0x000fea0003800100 */
[----:B------:R-:W-:Y:S05]  /*0300*/  @P0 BRA `(.L_x_14) ;  /* 0x0000000000100947 */ /* 0x000fea0003800000 */
.L_x_13:
[----:B------:R-:W-:Y:S05]  /*0310*/  BSYNC.RELIABLE B1 ;  /* 0x0000000000017941 */ /* 0x000fea0003800100 */
.L_x_11:
[----:B-----5:R-:W-:-:S07]  /*0320*/  DMUL R8, R6, R8 ;  /* 0x0000000806087228 */ /* 0x020fce0000000000 */
[----:B------:R1:W-:Y:S01]  /*0330*/  STS.64 [R0], R8 ;  /* 0x0000000800007388 */ /* 0x0003e20000000a00 */
[----:B------:R-:W-:Y:S05]  /*0340*/  BRA `(.L_x_15) ;  /* 0x00000000000c7947 */ /* 0x000fea0003800000 */
.L_x_14:
[----:B------:R0:W-:Y:S01]  /*0350*/  STS.64 [R0], RZ ;  /* 0x000000ff00007388 */ /* 0x0001e20000000a00 */
[----:B------:R-:W-:Y:S05]  /*0360*/  BRA `(.L_x_15) ;  /* 0x0000000000047947 */ /* 0x000fea0003800000 */
.L_x_10:
[----:B------:R2:W-:Y:S02]  /*0370*/  STS.64 [R0], RZ ;  /* 0x000000ff00007388 */ /* 0x0005e40000000a00 */
.L_x_15:
[----:B------:R-:W-:Y:S05]  /*0380*/  BSYNC.RECONVERGENT B0 ;  /* 0x0000000000007941 */ /* 0x000fea0003800200 */
.L_x_9:
[----:B------:R-:W-:Y:S05]  /*0390*/  WARPSYNC.ALL ;  /* 0x0000000000007948 */ /* 0x000fea0003800000 */
[----:B------:R-:W-:Y:S01]  /*03a0*/  BAR.SYNC.DEFER_BLOCKING 0x0 ;  /* 0x0000000000007b1d */ /* 0x000fe20000010000 */
[----:B------:R-:W-:Y:S02]  /*03b0*/  ISETP.GE.U32.AND P1, PT, R5, 0x2, PT ;  /* 0x000000020500780c */ /* 0x000fe40003f26070 */
[----:B------:R-:W-:-:S11]  /*03c0*/  ISETP.NE.AND P0, PT, R2, RZ, PT ;  /* 0x000000ff0200720c */ /* 0x000fd60003f05270 */
[----:B------:R-:W-:Y:S05]  /*03d0*/  @!P1 BRA `(.L_x_16) ;  /* 0x00000000002c9947 */ /* 0x000fea0003800000 */
.L_x_17:
[----:B------:R-:W-:-:S04]  /*03e0*/  SHF.R.U32.HI R11, RZ, 0x1, R5 ;  /* 0x00000001ff0b7819 */ /* 0x000fc80000011605 */
[----:B------:R-:W-:-:S13]  /*03f0*/  ISETP.GE.U32.AND P1, PT, R2, R11, PT ;  /* 0x0000000b0200720c */ /* 0x000fda0003f26070 */
[----:B------:R-:W-:Y:S01]  /*0400*/  @!P1 IMAD R4, R11, 0x8, R0 ;  /* 0x000000080b049824 */ /* 0x000fe200078e0200 */
[----:B-1----:R-:W-:Y:S04]  /*0410*/  @!P1 LDS.64 R8, [R0] ;  /* 0x0000000000089984 */ /* 0x002fe80000000a00 */
[----:B------:R-:W1:Y:S02]  /*0420*/  @!P1 LDS.64 R6, [R4] ;  /* 0x0000000004069984 */ /* 0x000e640000000a00 */
[----:B-1----:R-:W-:-:S07]  /*0430*/  @!P1 DADD R6, R6, R8 ;  /* 0x0000000006069229 */ /* 0x002fce0000000008 */
[----:B------:R3:W-:Y:S01]  /*0440*/  @!P1 STS.64 [R0], R6 ;  /* 0x0000000600009388 */ /* 0x0007e20000000a00 */
[----:B------:R-:W-:Y:S01]  /*0450*/  BAR.SYNC.DEFER_BLOCKING 0x0 ;  /* 0x0000000000007b1d */ /* 0x000fe20000010000 */
[----:B------:R-:W-:Y:S01]  /*0460*/  ISETP.GT.U32.AND P1, PT, R5, 0x3, PT ;  /* 0x000000030500780c */ /* 0x000fe20003f24070 */
[----:B------:R-:W-:-:S12]  /*0470*/  IMAD.MOV.U32 R5, RZ, RZ, R11 ;  /* 0x000000ffff057224 */ /* 0x000fd800078e000b */
[----:B---3--:R-:W-:Y:S05]  /*0480*/  @P1 BRA `(.L_x_17) ;  /* 0xfffffffc00d41947 */ /* 0x008fea000383ffff */
.L_x_16:
[----:B------:R-:W-:Y:S05]  /*0490*/  @P0 EXIT ;  /* 0x000000000000094d */ /* 0x000fea0003800000 */
[----:B------:R-:W3:Y:S01]  /*04a0*/  S2UR UR5, SR_CgaCtaId ;  /* 0x00000000000579c3 */ /* 0x000ee20000008800 */
[----:B------:R-:W-:-:S07]  /*04b0*/  UMOV UR4, 0x400 ;  /* 0x0000040000047882 */ /* 0x000fce0000000000 */
[----:B------:R-:W4:Y:S01]  /*04c0*/  LDC.64 R4, c[0x0][0x390] ;  /* 0x0000e400ff047b82 */ /* 0x000f220000000a00 */
[----:B---3--:R-:W-:-:S09]  /*04d0*/  ULEA UR4, UR5, UR4, 0x18 ;  /* 0x0000000405047291 */ /* 0x008fd2000f8ec0ff */
[----:B------:R-:W4:Y:S04]  /*04e0*/  LDS.64 R2, [UR4] ;  /* 0x00000004ff027984 */ /* 0x000f280008000a00 */
[----:B----4-:R-:W-:Y:S01]  /*04f0*/  REDG.E.ADD.F64.RN.STRONG.GPU desc[UR6][R4.64], R2 ;  /* 0x00000002040079a6 */ /* 0x010fe2000c12ff06 */
[----:B------:R-:W-:Y:S05]  /*0500*/  EXIT ;  /* 0x000000000000794d */ /* 0x000fea0003800000 */
.L_x_18:
        /* <DEDUP_REMOVED lines=15> */
.L_x_50:


//--------------------- .text._Z19subtractVectors_GPUIdEvPT_S1_S1_P16SolverParametersIS0_E --------------------------
	.section	.text._Z19subtractVectors_GPUIdEvPT_S1_S1_P16SolverParametersIS0_E,"ax",@progbits
	.align	128
        .global         _Z19subtractVectors_GPUIdEvPT_S1_S1_P16SolverParametersIS0_E
        .type           _Z19subtractVectors_GPUIdEvPT_S1_S1_P16SolverParametersIS0_E,@function
        .size           _Z19subtractVectors_GPUIdEvPT_S1_S1_P16SolverParametersIS0_E,(.L_x_51 - _Z19subtractVectors_GPUIdEvPT_S1_S1_P16SolverParametersIS0_E)
        .other          _Z19subtractVectors_GPUIdEvPT_S1_S1_P16SolverParametersIS0_E,@"STO_CUDA_ENTRY STV_DEFAULT"
_Z19subtractVectors_GPUIdEvPT_S1_S1_P16SolverParametersIS0_E:
.text._Z19subtractVectors_GPUIdEvPT_S1_S1_P16SolverParametersIS0_E:
        /* <DEDUP_REMOVED lines=28> */
[----:B--2---:R-:W-:-:S07]  /*01c0*/  DADD R2, R2, -R4 ;  /* 0x0000000002027229 */ /* 0x004fce0000000804 */
[----:B------:R-:W-:Y:S01]  /*01d0*/  STG.E.64 desc[UR4][R8.64], R2 ;  /* 0x0000000208007986 */ /* 0x000fe2000c101b04 */
[----:B------:R-:W-:Y:S05]  /*01e0*/  EXIT ;  /* 0x000000000000794d */ /* 0x000fea0003800000 */
.L_x_19:
        /* <DEDUP_REMOVED lines=9> */
.L_x_51:


//--------------------- .text._Z29MatrixMul_Omnidirectional_GPUIdEvPT_S1_S1_P16SolverParametersIS0_EP16gridCoefficientsIS0_ES1_S1_S1_S1_S1_S1_ --------------------------
	.section	.text._Z29MatrixMul_Omnidirectional_GPUIdEvPT_S1_S1_P16SolverParametersIS0_EP16gridCoefficientsIS0_ES1_S1_S1_S1_S1_S1_,"ax",@progbits
	.align	128
        .global         _Z29MatrixMul_Omnidirectional_GPUIdEvPT_S1_S1_P16SolverParametersIS0_EP16gridCoefficientsIS0_ES1_S1_S1_S1_S1_S1_
        .type           _Z29MatrixMul_Omnidirectional_GPUIdEvPT_S1_S1_P16SolverParametersIS0_EP16gridCoefficientsIS0_ES1_S1_S1_S1_S1_S1_,@function
        .size           _Z29MatrixMul_Omnidirectional_GPUIdEvPT_S1_S1_P16SolverParametersIS0_EP16gridCoefficientsIS0_ES1_S1_S1_S1_S1_S1_,(.L_x_52 - _Z29MatrixMul_Omnidirectional_GPUIdEvPT_S1_S1_P16SolverParametersIS0_EP16gridCoefficientsIS0_ES1_S1_S1_S1_S1_S1_)
        .other          _Z29MatrixMul_Omnidirectional_GPUIdEvPT_S1_S1_P16SolverParametersIS0_EP16gridCoefficientsIS0_ES1_S1_S1_S1_S1_S1_,@"STO_CUDA_ENTRY STV_DEFAULT"
_Z29MatrixMul_Omnidirectional_GPUIdEvPT_S1_S1_P16SolverParametersIS0_EP16gridCoefficientsIS0_ES1_S1_S1_S1_S1_S1_:
.text._Z29MatrixMul_Omnidirectional_GPUIdEvPT_S1_S1_P16SolverParametersIS0_EP16gridCoefficientsIS0_ES1_S1_S1_S1_S1_S1_:
[----:B------:R-:W-:Y:S08]  /*0000*/  LDC R1, c[0x0][0x37c] ;  /* 0x0000df00ff017b82 */ /* 0x000ff00000000800 */
[----:B------:R-:W0:Y:S01]  /*0010*/  LDC.64 R2, c[0x0][0x398] ;  /* 0x0000e600ff027b82 */ /* 0x000e220000000a00 */
[----:B------:R-:W0:Y:S02]  /*0020*/  LDCU.64 UR6, c[0x0][0x358] ;  /* 0x00006b00ff0677ac */ /* 0x000e240008000a00 */
[----:B0-----:R-:W2:Y:S05]  /*0030*/  LDG.E R27, desc[UR6][R2.64+0x18] ;  /* 0x00001806021b7981 */ /* 0x001eaa000c1e1900 */
[----:B------:R-:W0:Y:S01]  /*0040*/  S2UR UR4, SR_CTAID.X ;  /* 0x00000000000479c3 */ /* 0x000e220000002500 */
[----:B------:R-:W0:Y:S01]  /*0050*/  S2R R13, SR_TID.X ;  /* 0x00000000000d7919 */ /* 0x000e220000002100 */
[----:B------:R-:W1:Y:S06]  /*0060*/  S2R R11, SR_TID.Y ;  /* 0x00000000000b7919 */ /* 0x000e6c0000002200 */
[----:B------:R-:W0:Y:S01]  /*0070*/  LDC R12, c[0x0][0x360] ;  /* 0x0000d800ff0c7b82 */ /* 0x000e220000000800 */
[----:B------:R-:W3:Y:S07]  /*0080*/  S2R R0, SR_TID.Z ;  /* 0x0000000000007919 */ /* 0x000eee0000002300 */
[----:B------:R-:W1:Y:S08]  /*0090*/  LDC R10, c[0x0][0x364] ;  /* 0x0000d900ff0a7b82 */ /* 0x000e700000000800 */
[----:B------:R-:W1:Y:S08]  /*00a0*/  S2UR UR5, SR_CTAID.Y ;  /* 0x00000000000579c3 */ /* 0x000e700000002600 */
[----:B------:R-:W3:Y:S01]  /*00b0*/  S2UR UR8, SR_CTAID.Z ;  /* 0x00000000000879c3 */ /* 0x000ee20000002700 */
[----:B0-----:R-:W-:-:S07]  /*00c0*/  IMAD R12, R12, UR4, R13 ;  /* 0x000000040c0c7c24 */ /* 0x001fce000f8e020d */
[----:B------:R-:W3:Y:S01]  /*00d0*/  LDC R21, c[0x0][0x368] ;  /* 0x0000da00ff157b82 */ /* 0x000ee20000000800 */
[----:B-1----:R-:W-:Y:S02]  /*00e0*/  IMAD R10, R10, UR5, R11 ;  /* 0x000000050a0a7c24 */ /* 0x002fe4000f8e020b */
[----:B---3--:R-:W-:Y:S01]  /*00f0*/  IMAD R21, R21, UR8, R0 ;  /* 0x0000000815157c24 */ /* 0x008fe2000f8e0200 */
[----:B--2---:R-:W-:Y:S02]  /*0100*/  ISETP.GE.U32.AND P0, PT, R12, R27, PT ;  /* 0x0000001b0c00720c */ /* 0x004fe40003f06070 */
[----:B------:R-:W-:-:S04]  /*0110*/  SHF.R.S32.HI R5, RZ, 0x1f, R27 ;  /* 0x0000001fff057819 */ /* 0x000fc8000001141b */
[----:B------:R-:W-:-:S13]  /*0120*/  ISETP.GE.AND.EX P0, PT, RZ, R5, PT, P0 ;  /* 0x00000005ff00720c */ /* 0x000fda0003f06300 */
[----:B------:R-:W-:Y:S05]  /*0130*/  @P0 EXIT ;  /* 0x000000000000094d */ /* 0x000fea0003800000 */
[----:B------:R-:W2:Y:S02]  /*0140*/  LDG.E R4, desc[UR6][R2.64+0x1c] ;  /* 0x00001c0602047981 */ /* 0x000ea4000c1e1900 */
[----:B--2---:R-:W-:-:S13]  /*0150*/  ISETP.GE.AND P0, PT, R10, R4, PT ;  /* 0x000000040a00720c */ /* 0x004fda0003f06270 */
[----:B------:R-:W-:Y:S05]  /*0160*/  @P0 EXIT ;  /* 0x000000000000094d */ /* 0x000fea0003800000 */
[----:B------:R-:W2:Y:S02]  /*0170*/  LDG.E R20, desc[UR6][R2.64+0x20] ;  /* 0x0000200602147981 */ /* 0x000ea4000c1e1900 */
[----:B--2---:R-:W-:-:S13]  /*0180*/  ISETP.GE.AND P0, PT, R21, R20, PT ;  /* 0x000000141500720c */ /* 0x004fda0003f06270 */
[----:B------:R-:W-:Y:S05]  /*0190*/  @P0 EXIT ;  /* 0x000000000000094d */ /* 0x000fea0003800000 */
[----:B------:R-:W-:-:S13]  /*01a0*/  ISETP.NE.AND P0, PT, R20, 0x1, PT ;  /* 0x000000011400780c */ /* 0x000fda0003f05270 */
[----:B------:R-:W-:Y:S05]  /*01b0*/  @P0 BRA `(.L_x_20) ;  /* 0x00000004008c0947 */ /* 0x000fea0003800000 */
[----:B------:R-:W-:Y:S01]  /*01c0*/  IMAD.MOV.U32 R11, RZ, RZ, RZ ;  /* 0x000000ffff0b7224 */ /* 0x000fe200078e00ff */
[----:B------:R-:W-:Y:S01]  /*01d0*/  UMOV UR4, URZ ;  /* 0x000000ff00047c82 */ /* 0x000fe20008000000 */
[----:B------:R-:W0:Y:S01]  /*01e0*/  LDCU.64 UR8, c[0x0][0x390] ;  /* 0x00007200ff0877ac */ /* 0x000e220008000a00 */
[----:B------:R-:W-:Y:S02]  /*01f0*/  IMAD.MOV.U32 R13, RZ, RZ, RZ ;  /* 0x000000ffff0d7224 */ /* 0x000fe400078e00ff */
[----:B------:R-:W-:-:S04]  /*0200*/  IMAD.WIDE.U32 R2, R21, R4, R10 ;  /* 0x0000000415027225 */ /* 0x000fc800078e000a */
[----:B------:R-:W-:Y:S02]  /*0210*/  VIADD R0, R3, UR4 ;  /* 0x0000000403007c36 */ /* 0x000fe40008000000 */
[----:B------:R-:W-:-:S04]  /*0220*/  IMAD.WIDE.U32 R8, R27, R2, R12 ;  /* 0x000000021b087225 */ /* 0x000fc800078e000c */
[----:B------:R-:W-:Y:S02]  /*0230*/  IMAD R0, R0, R27, RZ ;  /* 0x0000001b00007224 */ /* 0x000fe400078e02ff */
[----:B------:R-:W-:Y:S02]  /*0240*/  IMAD.SHL.U32 R3, R8, 0x8, RZ ;  /* 0x0000000808037824 */ /* 0x000fe400078e00ff */
[----:B------:R-:W-:-:S03]  /*0250*/  IMAD R7, R5, R2, R0 ;  /* 0x0000000205077224 */ /* 0x000fc600078e0200 */
[----:B0-----:R-:W-:Y:S01]  /*0260*/  IADD3 R6, P0, PT, R3, UR8, RZ ;  /* 0x0000000803067c10 */ /* 0x001fe2000ff1e0ff */
[----:B------:R-:W-:-:S05]  /*0270*/  IMAD.IADD R2, R9, 0x1, R7 ;  /* 0x0000000109027824 */ /* 0x000fca00078e0207 */
[----:B------:R-:W-:-:S04]  /*0280*/  SHF.L.U64.HI R0, R8, 0x3, R2 ;  /* 0x0000000308007819 */ /* 0x000fc80000010202 */
[----:B------:R-:W-:-:S05]  /*0290*/  IADD3.X R7, PT, PT, R0, UR9, RZ, P0, !PT ;  /* 0x0000000900077c10 */ /* 0x000fca00087fe4ff */
[----:B------:R-:W2:Y:S02]  /*02a0*/  LDG.E.64 R14, desc[UR6][R6.64] ;  /* 0x00000006060e7981 */ /* 0x000ea4000c1e1b00 */
[----:B--2---:R-:W-:-:S14]  /*02b0*/  DSETP.NAN.AND P0, PT, R14, R14, PT ;  /* 0x0000000e0e00722a */ /* 0x004fdc0003f08000 */
[----:B------:R-:W0:Y:S01]  /*02c0*/  @P0 LDC.64 R14, c[0x0][0x380] ;  /* 0x0000e000ff0e0b82 */ /* 0x000e220000000a00 */
[----:B------:R-:W-:Y:S02]  /*02d0*/  @P0 IMAD.MOV.U32 R16, RZ, RZ, 0x0 ;  /* 0x00000000ff100424 */ /* 0x000fe400078e00ff */
[----:B------:R-:W-:Y:S01]  /*02e0*/  @P0 IMAD.MOV.U32 R17, RZ, RZ, 0x7ff80000 ;  /* 0x7ff80000ff110424 */ /* 0x000fe200078e00ff */
[----:B0-----:R-:W-:-:S05]  /*02f0*/  @P0 IADD3 R14, P1, PT, R3, R14, RZ ;  /* 0x0000000e030e0210 */ /* 0x001fca0007f3e0ff */
[----:B------:R-:W-:-:S05]  /*0300*/  @P0 IMAD.X R15, R0, 0x1, R15, P1 ;  /* 0x00000001000f0824 */ /* 0x000fca00008e060f */
[----:B------:R0:W-:Y:S01]  /*0310*/  @P0 STG.E.64 desc[UR6][R14.64], R16 ;  /* 0x000000100e000986 */ /* 0x0001e2000c101b06 */
[----:B------:R-:W-:Y:S05]  /*0320*/  @P0 EXIT ;  /* 0x000000000000094d */ /* 0x000fea0003800000 */
[C---:B0-----:R-:W-:Y:S01]  /*0330*/  IADD3 R14, P0, PT, R12.reuse, 0x1, RZ ;  /* 0x000000010c0e7810 */ /* 0x041fe20007f1e0ff */
[----:B------:R-:W0:Y:S01]  /*0340*/  LDCU.64 UR4, c[0x0][0x388] ;  /* 0x00007100ff0477ac */ /* 0x000e220008000a00 */
[----:B------:R-:W-:Y:S02]  /*0350*/  ISETP.NE.AND P2, PT, R12, RZ, PT ;  /* 0x000000ff0c00720c */ /* 0x000fe40003f45270 */
[----:B------:R-:W-:Y:S01]  /*0360*/  ISETP.GE.U32.AND P1, PT, R14, R27, PT ;  /* 0x0000001b0e00720c */ /* 0x000fe20003f26070 */
[----:B------:R-:W-:Y:S01]  /*0370*/  IMAD.X R14, RZ, RZ, RZ, P0 ;  /* 0x000000ffff0e7224 */ /* 0x000fe200000e06ff */
[C---:B------:R-:W-:Y:S02]  /*0380*/  IADD3 R9, P0, PT, R10.reuse, 0x1, RZ ;  /* 0x000000010a097810 */ /* 0x040fe40007f1e0ff */
[----:B------:R-:W-:Y:S02]  /*0390*/  ISETP.NE.AND P4, PT, R10, RZ, PT ;  /* 0x000000ff0a00720c */ /* 0x000fe40003f85270 */
[----:B------:R-:W-:-:S02]  /*03a0*/  ISETP.GE.U32.AND.EX P1, PT, R14, R5, PT, P1 ;  /* 0x000000050e00720c */ /* 0x000fc40003f26110 */
[----:B------:R-:W-:Y:S01]  /*03b0*/  ISETP.GE.U32.AND P3, PT, R9, R4, PT ;  /* 0x000000040900720c */ /* 0x000fe20003f66070 */
[----:B------:R-:W-:Y:S02]  /*03c0*/  IMAD.X R4, RZ, RZ, RZ, P0 ;  /* 0x000000ffff047224 */ /* 0x000fe400000e06ff */
[----:B------:R-:W2:Y:S03]  /*03d0*/  @P2 LDG.E.64 R10, desc[UR6][R6.64+-0x8] ;  /* 0xfffff806060a2981 */ /* 0x000ea6000c1e1b00 */
[----:B------:R-:W-:-:S05]  /*03e0*/  ISETP.GE.U32.AND.EX P3, PT, R4, RZ, PT, P3 ;  /* 0x000000ff0400720c */ /* 0x000fca0003f66130 */
[----:B------:R-:W3:Y:S01]  /*03f0*/  @!P1 LDG.E.64 R12, desc[UR6][R6.64+0x8] ;  /* 0x00000806060c9981 */ /* 0x000ee2000c1e1b00 */
[----:B------:R-:W-:-:S07]  /*0400*/  IADD3 R23, P0, PT, -R27, R8, RZ ;  /* 0x000000081b177210 */ /* 0x000fce0007f1e1ff */
[----:B------:R-:W-:Y:S01]  /*0410*/  @!P3 LEA R8, P5, R27, R6, 0x3 ;  /* 0x000000061b08b211 */ /* 0x000fe200078a18ff */
[----:B------:R-:W-:-:S03]  /*0420*/  IMAD.X R4, R2, 0x1, ~R5, P0 ;  /* 0x0000000102047824 */ /* 0x000fc600000e0e05 */
[----:B------:R-:W-:Y:S02]  /*0430*/  @!P3 LEA.HI.X R9, R27, R7, R5, 0x3, P5 ;  /* 0x000000071b09b211 */ /* 0x000fe400028f1c05 */
[----:B------:R-:W-:-:S04]  /*0440*/  @P4 LEA R14, P0, R23, UR8, 0x3 ;  /* 0x00000008170e4c11 */ /* 0x000fc8000f8018ff */
[----:B------:R-:W4:Y:S01]  /*0450*/  @!P3 LDG.E.64 R8, desc[UR6][R8.64] ;  /* 0x000000060808b981 */ /* 0x000f22000c1e1b00 */
[----:B------:R-:W-:-:S06]  /*0460*/  @P4 LEA.HI.X R15, R23, UR9, R4, 0x3, P0 ;  /* 0x00000009170f4c11 */ /* 0x000fcc00080f1c04 */
[----:B------:R-:W5:Y:S01]  /*0470*/  @P4 LDG.E.64 R14, desc[UR6][R14.64] ;  /* 0x000000060e0e4981 */ /* 0x000f62000c1e1b00 */
[----:B------:R-:W-:-:S07]  /*0480*/  PLOP3.LUT P0, PT, PT, PT, PT, 0x80, 0x8 ;  /* 0x000000000008781c */ /* 0x000fce0003f0f070 */
[----:B---3--:R-:W-:Y:S01]  /*0490*/  @!P1 DSETP.NAN.AND P0, PT, R12, R12, PT ;  /* 0x0000000c0c00922a */ /* 0x008fe20003f08000 */
[----:B------:R-:W-:-:S07]  /*04a0*/  PLOP3.LUT P1, PT, PT, PT, PT, 0x80, 0x8 ;  /* 0x000000000008781c */ /* 0x000fce0003f2f070 */
[----:B--2---:R-:W-:Y:S01]  /*04b0*/  @P2 DSETP.NAN.AND P1, PT, R10, R10, PT ;  /* 0x0000000a0a00222a */ /* 0x004fe20003f28000 */
[----:B------:R-:W-:-:S05]  /*04c0*/  PLOP3.LUT P2, PT, PT, PT, PT, 0x80, 0x8 ;  /* 0x000000000008781c */ /* 0x000fca0003f4f070 */
[----:B------:R-:W1:Y:S02]  /*04d0*/  @!P0 LDC.64 R6, c[0x0][0x3a8] ;  /* 0x0000ea00ff068b82 */ /* 0x000e640000000a00 */
[----:B----4-:R-:W-:Y:S01]  /*04e0*/  @!P3 DSETP.NAN.AND P2, PT, R8, R8, PT ;  /* 0x000000080800b22a */ /* 0x010fe20003f48000 */
[----:B------:R-:W-:-:S05]  /*04f0*/  PLOP3.LUT P3, PT, PT, PT, PT, 0x80, 0x8 ;  /* 0x000000000008781c */ /* 0x000fca0003f6f070 */
[----:B------:R-:W2:Y:S02]  /*0500*/  @!P1 LDC.64 R12, c[0x0][0x3b0] ;  /* 0x0000ec00ff0c9b82 */ /* 0x000ea40000000a00 */
[----:B-----5:R-:W-:-:S06]  /*0510*/  @P4 DSETP.NAN.AND P3, PT, R14, R14, PT ;  /* 0x0000000e0e00422a */ /* 0x020fcc0003f68000 */
[----:B------:R-:W3:Y:S01]  /*0520*/  @!P2 LDC.64 R16, c[0x0][0x3b8] ;  /* 0x0000ee00ff10ab82 */ /* 0x000ee20000000a00 */
[C---:B0-----:R-:W-:Y:S02]  /*0530*/  IADD3 R18, P4, PT, R3.reuse, UR4, RZ ;  /* 0x0000000403127c10 */ /* 0x041fe4000ff9e0ff */
[----:B-1----:R-:W-:-:S05]  /*0540*/  @!P0 IADD3 R8, P5, PT, R3, R6, RZ ;  /* 0x0000000603088210 */ /* 0x002fca0007fbe0ff */
[----:B------:R-:W0:Y:S01]  /*0550*/  @!P3 LDC.64 R10, c[0x0][0x3c0] ;  /* 0x0000f000ff0abb82 */ /* 0x000e220000000a00 */
[C---:B------:R-:W-:Y:S01]  /*0560*/  IADD3.X R19, PT, PT, R0.reuse, UR5, RZ, P4, !PT ;  /* 0x0000000500137c10 */ /* 0x040fe2000a7fe4ff */
[----:B------:R-:W-:Y:S01]  /*0570*/  @!P0 IMAD.X R9, R0, 0x1, R7, P5 ;  /* 0x0000000100098824 */ /* 0x000fe200028e0607 */
[----:B--2---:R-:W-:-:S03]  /*0580*/  @!P1 IADD3 R20, P4, PT, R3, R12, RZ ;  /* 0x0000000c03149210 */ /* 0x004fc60007f9e0ff */
[----:B------:R-:W2:Y:S04]  /*0590*/  @!P0 LDG.E.64 R6, desc[UR6][R18.64+0x8] ;  /* 0x0000080612068981 */ /* 0x000ea8000c1e1b00 */
[----:B------:R-:W2:Y:S01]  /*05a0*/  @!P0 LDG.E.64 R8, desc[UR6][R8.64] ;  /* 0x0000000608088981 */ /* 0x000ea2000c1e1b00 */
[C---:B------:R-:W-:Y:S01]  /*05b0*/  @!P1 IMAD.X R21, R0.reuse, 0x1, R13, P4 ;  /* 0x0000000100159824 */ /* 0x040fe200020e060d */
[----:B------:R-:W-:Y:S02]  /*05c0*/  @!P2 LEA R24, P5, R27, R18, 0x3 ;  /* 0x000000121b18a211 */ /* 0x000fe400078a18ff */
[----:B------:R-:W4:Y:S01]  /*05d0*/  LDG.E.64 R14, desc[UR6][R18.64] ;  /* 0x00000006120e7981 */ /* 0x000f22000c1e1b00 */
[----:B---3--:R-:W-:Y:S02]  /*05e0*/  @!P2 IADD3 R16, P4, PT, R3, R16, RZ ;  /* 0x000000100310a210 */ /* 0x008fe40007f9e0ff */
[----:B------:R-:W-:Y:S01]  /*05f0*/  @!P3 LEA R2, P6, R23, UR4, 0x3 ;  /* 0x000000041702bc11 */ /* 0x000fe2000f8c18ff */
[----:B------:R1:W3:Y:S01]  /*0600*/  @!P1 LDG.E.64 R12, desc[UR6][R18.64+-0x8] ;  /* 0xfffff806120c9981 */ /* 0x0002e2000c1e1b00 */
[----:B------:R-:W-:Y:S01]  /*0610*/  @!P2 LEA.HI.X R25, R27, R19, R5, 0x3, P5 ;  /* 0x000000131b19a211 */ /* 0x000fe200028f1c05 */
[----:B------:R-:W-:-:S02]  /*0620*/  @!P2 IMAD.X R17, R0, 0x1, R17, P4 ;  /* 0x000000010011a824 */ /* 0x000fc400020e0611 */
[----:B------:R-:W3:Y:S01]  /*0630*/  @!P1 LDG.E.64 R20, desc[UR6][R20.64] ;  /* 0x0000000614149981 */ /* 0x000ee2000c1e1b00 */
[----:B0-----:R-:W-:Y:S02]  /*0640*/  @!P3 IADD3 R22, P4, PT, R3, R10, RZ ;  /* 0x0000000a0316b210 */ /* 0x001fe40007f9e0ff */
[----:B------:R-:W-:Y:S01]  /*0650*/  @!P3 LEA.HI.X R23, R23, UR5, R4, 0x3, P6 ;  /* 0x000000051717bc11 */ /* 0x000fe2000b0f1c04 */
[----:B------:R-:W5:Y:S01]  /*0660*/  @!P2 LDG.E.64 R16, desc[UR6][R16.64] ;  /* 0x000000061010a981 */ /* 0x000f62000c1e1b00 */
[----:B------:R-:W-:Y:S01]  /*0670*/  @!P3 IMAD.MOV.U32 R10, RZ, RZ, R2 ;  /* 0x000000ffff0ab224 */ /* 0x000fe200078e0002 */
[----:B------:R-:W0:Y:S01]  /*0680*/  LDCU.64 UR4, c[0x0][0x380] ;  /* 0x00007000ff0477ac */ /* 0x000e220008000a00 */
[----:B-1----:R-:W-:Y:S01]  /*0690*/  @!P3 IMAD.X R19, R0, 0x1, R11, P4 ;  /* 0x000000010013b824 */ /* 0x002fe200020e060b */
[----:B------:R-:W5:Y:S01]  /*06a0*/  @!P2 LDG.E.64 R4, desc[UR6][R24.64] ;  /* 0x000000061804a981 */ /* 0x000f62000c1e1b00 */
[----:B------:R-:W-:Y:S02]  /*06b0*/  @!P3 IMAD.MOV.U32 R11, RZ, RZ, R23 ;  /* 0x000000ffff0bb224 */ /* 0x000fe400078e0017 */
[----:B------:R-:W-:-:S04]  /*06c0*/  @!P3 IMAD.MOV.U32 R18, RZ, RZ, R22 ;  /* 0x000000ffff12b224 */ /* 0x000fc800078e0016 */
[----:B------:R-:W5:Y:S04]  /*06d0*/  @!P3 LDG.E.64 R10, desc[UR6][R10.64] ;  /* 0x000000060a0ab981 */ /* 0x000f68000c1e1b00 */
[----:B------:R-:W5:Y:S01]  /*06e0*/  @!P3 LDG.E.64 R18, desc[UR6][R18.64] ;  /* 0x000000061212b981 */ /* 0x000f62000c1e1b00 */
[----:B------:R-:W-:Y:S01]  /*06f0*/  CS2R R22, SRZ ;  /* 0x0000000000167805 */ /* 0x000fe2000001ff00 */
[----:B--2---:R-:W-:Y:S01]  /*0700*/  @!P0 DMUL R22, R8, R6 ;  /* 0x0000000608168228 */ /* 0x004fe20000000000 */
[----:B------:R-:W-:-:S07]  /*0710*/  CS2R R6, SRZ ;  /* 0x0000000000067805 */ /* 0x000fce000001ff00 */
[----:B----4-:R-:W-:Y:S02]  /*0720*/  DADD R14, R14, -R22 ;  /* 0x000000000e0e7229 */ /* 0x010fe40000000816 */
[----:B---3--:R-:W-:Y:S01]  /*0730*/  @!P1 DMUL R6, R20, R12 ;  /* 0x0000000c14069228 */ /* 0x008fe20000000000 */
[----:B------:R-:W-:-:S07]  /*0740*/  CS2R R8, SRZ ;  /* 0x0000000000087805 */ /* 0x000fce000001ff00 */
[----:B------:R-:W-:Y:S02]  /*0750*/  DADD R6, R14, -R6 ;  /* 0x000000000e067229 */ /* 0x000fe40000000806 */
[----:B-----5:R-:W-:Y:S01]  /*0760*/  @!P2 DMUL R8, R16, R4 ;  /* 0x000000041008a228 */ /* 0x020fe20000000000 */
[----:B------:R-:W-:-:S07]  /*0770*/  CS2R R4, SRZ ;  /* 0x0000000000047805 */ /* 0x000fce000001ff00 */
[----:B------:R-:W-:Y:S02]  /*0780*/  DADD R6, R6, -R8 ;  /* 0x0000000006067229 */ /* 0x000fe40000000808 */
[----:B------:R-:W-:Y:S01]  /*0790*/  @!P3 DMUL R4, R18, R10 ;  /* 0x0000000a1204b228 */ /* 0x000fe20000000000 */
[----:B0-----:R-:W-:-:S04]  /*07a0*/  IADD3 R2, P0, PT, R3, UR4, RZ ;  /* 0x0000000403027c10 */ /* 0x001fc8000ff1e0ff */
[----:B------:R-:W-:-:S03]  /*07b0*/  IADD3.X R3, PT, PT, R0, UR5, RZ, P0, !PT ;  /* 0x0000000500037c10 */ /* 0x000fc600087fe4ff */
[----:B------:R-:W-:-:S07]  /*07c0*/  DADD R4, R6, -R4 ;  /* 0x0000000006047229 */ /* 0x000fce0000000804 */
[----:B------:R-:W-:Y:S01]  /*07d0*/  STG.E.64 desc[UR6][R2.64], R4 ;  /* 0x0000000402007986 */ /* 0x000fe2000c101b06 */
[----:B------:R-:W-:Y:S05]  /*07e0*/  EXIT ;  /* 0x000000000000794d */ /* 0x000fea0003800000 */
.L_x_20:
[----:B------:R-:W-:Y:S01]  /*07f0*/  IMAD.MOV.U32 R2, RZ, RZ, R10 ;  /* 0x000000ffff027224 */ /* 0x000fe200078e000a */
[----:B------:R-:W-:Y:S01]  /*0800*/  UMOV UR4, URZ ;  /* 0x000000ff00047c82 */ /* 0x000fe20008000000 */
[----:B------:R-:W-:Y:S01]  /*0810*/  IMAD.MOV.U32 R3, RZ, RZ, RZ ;  /* 0x000000ffff037224 */ /* 0x000fe200078e00ff */
[----:B------:R-:W0:Y:S01]  /*0820*/  LDCU.64 UR8, c[0x0][0x390] ;  /* 0x00007200ff0877ac */ /* 0x000e220008000a00 */
[----:B------:R-:W-:Y:S02]  /*0830*/  IMAD.MOV.U32 R6, RZ, RZ, R12 ;  /* 0x000000ffff067224 */ /* 0x000fe400078e000c */
[----:B------:R-:W-:-:S04]  /*0840*/  IMAD.WIDE.U32 R2, R21, R4, R2 ;  /* 0x0000000415027225 */ /* 0x000fc800078e0002 */
[----:B------:R-:W-:Y:S02]  /*0850*/  VIADD R0, R3, UR4 ;  /* 0x0000000403007c36 */ /* 0x000fe40008000000 */
[----:B------:R-:W-:Y:S02]  /*0860*/  IMAD.MOV.U32 R7, RZ, RZ, RZ ;  /* 0x000000ffff077224 */ /* 0x000fe400078e00ff */
[----:B------:R-:W-:Y:S02]  /*0870*/  IMAD R0, R0, R27, RZ ;  /* 0x0000001b00007224 */ /* 0x000fe400078e02ff */
[----:B------:R-:W-:-:S04]  /*0880*/  IMAD.WIDE.U32 R6, R27, R2, R6 ;  /* 0x000000021b067225 */ /* 0x000fc800078e0006 */
[----:B------:R-:W-:Y:S02]  /*0890*/  IMAD R9, R5, R2, R0 ;  /* 0x0000000205097224 */ /* 0x000fe400078e0200 */
[----:B------:R-:W-:Y:S02]  /*08a0*/  IMAD.SHL.U32 R3, R6, 0x8, RZ ;  /* 0x0000000806037824 */ /* 0x000fe400078e00ff */
[----:B------:R-:W-:-:S03]  /*08b0*/  IMAD.IADD R2, R7, 0x1, R9 ;  /* 0x0000000107027824 */ /* 0x000fc600078e0209 */
[----:B0-----:R-:W-:Y:S02]  /*08c0*/  IADD3 R18, P0, PT, R3, UR8, RZ ;  /* 0x0000000803127c10 */ /* 0x001fe4000ff1e0ff */
        /* <DEDUP_REMOVED lines=11> */
[----:B0-----:R-:W-:Y:S01]  /*0980*/  IADD3 R8, P1, PT, R12, 0x1, RZ ;  /* 0x000000010c087810 */ /* 0x001fe20007f3e0ff */
[----:B------:R-:W0:Y:S03]  /*0990*/  LDCU.64 UR4, c[0x0][0x388] ;  /* 0x00007100ff0477ac */ /* 0x000e260008000a00 */
[----:B------:R-:W-:Y:S01]  /*09a0*/  ISETP.GE.U32.AND P0, PT, R8, R27, PT ;  /* 0x0000001b0800720c */ /* 0x000fe20003f06070 */
[----:B------:R-:W-:-:S05]  /*09b0*/  IMAD.X R8, RZ, RZ, RZ, P1 ;  /* 0x000000ffff087224 */ /* 0x000fca00008e06ff */
[----:B------:R-:W-:-:S13]  /*09c0*/  ISETP.GE.U32.AND.EX P0, PT, R8, R5, PT, P0 ;  /* 0x000000050800720c */ /* 0x000fda0003f06100 */
[----:B------:R-:W2:Y:S01]  /*09d0*/  @!P0 LDG.E.64 R8, desc[UR6][R18.64+0x8] ;  /* 0x0000080612088981 */ /* 0x000ea2000c1e1b00 */
[----:B------:R-:W-:Y:S02]  /*09e0*/  PLOP3.LUT P2, PT, PT, PT, PT, 0x80, 0x8 ;  /* 0x000000000008781c */ /* 0x000fe40003f4f070 */
[----:B0-----:R-:W-:-:S04]  /*09f0*/  IADD3 R16, P3, PT, R3, UR4, RZ ;  /* 0x0000000403107c10 */ /* 0x001fc8000ff7e0ff */
[----:B------:R-:W-:Y:S01]  /*0a00*/  IADD3.X R17, PT, PT, R0, UR5, RZ, P3, !PT ;  /* 0x0000000500117c10 */ /* 0x000fe20009ffe4ff */
[----:B--2---:R-:W-:Y:S01]  /*0a10*/  @!P0 DSETP.NAN.AND P2, PT, R8, R8, PT ;  /* 0x000000080800822a */ /* 0x004fe20003f48000 */
[----:B------:R-:W-:-:S04]  /*0a20*/  IADD3 R7, P0, PT, R10, 0x1, RZ ;  /* 0x000000010a077810 */ /* 0x000fc80007f1e0ff */
[----:B------:R-:W-:Y:S01]  /*0a30*/  ISETP.GE.U32.AND P5, PT, R7, R4, PT ;  /* 0x000000040700720c */ /* 0x000fe20003fa6070 */
[----:B------:R-:W-:Y:S01]  /*0a40*/  IMAD.X R7, RZ, RZ, RZ, P0 ;  /* 0x000000ffff077224 */ /* 0x000fe200000e06ff */
[----:B------:R-:W-:-:S04]  /*0a50*/  ISETP.NE.AND P0, PT, R12, RZ, PT ;  /* 0x000000ff0c00720c */ /* 0x000fc80003f05270 */
[----:B------:R-:W-:-:S03]  /*0a60*/  ISETP.GE.U32.AND.EX P5, PT, R7, RZ, PT, P5 ;  /* 0x000000ff0700720c */ /* 0x000fc60003fa6150 */
[----:B------:R-:W0:Y:S01]  /*0a70*/  @!P2 LDC.64 R8, c[0x0][0x3a8] ;  /* 0x0000ea00ff08ab82 */ /* 0x000e220000000a00 */
[----:B------:R-:W2:Y:S05]  /*0a80*/  @!P2 LDG.E.64 R14, desc[UR6][R16.64+0x8] ;  /* 0x00000806100ea981 */ /* 0x000eaa000c1e1b00 */
[----:B------:R-:W3:Y:S04]  /*0a90*/  @P0 LDG.E.64 R22, desc[UR6][R18.64+-0x8] ;  /* 0xfffff80612160981 */ /* 0x000ee8000c1e1b00 */
[----:B------:R-:W-:-:S04]  /*0aa0*/  @!P5 LEA R12, P1, R27, R18, 0x3 ;  /* 0x000000121b0cd211 */ /* 0x000fc800078218ff */
[----:B------:R-:W-:-:S06]  /*0ab0*/  @!P5 LEA.HI.X R13, R27, R19, R5, 0x3, P1 ;  /* 0x000000131b0dd211 */ /* 0x000fcc00008f1c05 */
[----:B------:R-:W4:Y:S01]  /*0ac0*/  @!P5 LDG.E.64 R12, desc[UR6][R12.64] ;  /* 0x000000060c0cd981 */ /* 0x000f22000c1e1b00 */
[----:B0-----:R-:W-:-:S05]  /*0ad0*/  @!P2 IADD3 R8, P4, PT, R3, R8, RZ ;  /* 0x000000080308a210 */ /* 0x001fca0007f9e0ff */
[----:B------:R-:W-:-:S06]  /*0ae0*/  @!P2 IMAD.X R9, R0, 0x1, R9, P4 ;  /* 0x000000010009a824 */ /* 0x000fcc00020e0609 */
[----:B------:R-:W2:Y:S01]  /*0af0*/  @!P2 LDG.E.64 R8, desc[UR6][R8.64] ;  /* 0x000000060808a981 */ /* 0x000ea2000c1e1b00 */
[----:B------:R-:W-:Y:S02]  /*0b00*/  PLOP3.LUT P1, PT, PT, PT, PT, 0x80, 0x8 ;  /* 0x000000000008781c */ /* 0x000fe40003f2f070 */
[----:B------:R-:W-:Y:S02]  /*0b10*/  ISETP.NE.AND P3, PT, R10, RZ, PT ;  /* 0x000000ff0a00720c */ /* 0x000fe40003f65270 */
[----:B------:R-:W-:-:S03]  /*0b20*/  CS2R R10, SRZ ;  /* 0x00000000000a7805 */ /* 0x000fc6000001ff00 */
[----:B---3--:R-:W-:Y:S01]  /*0b30*/  @P0 DSETP.NAN.AND P1, PT, R22, R22, PT ;  /* 0x000000161600022a */ /* 0x008fe20003f28000 */
[----:B------:R-:W-:-:S04]  /*0b40*/  IADD3 R7, P0, PT, R21, 0x1, RZ ;  /* 0x0000000115077810 */ /* 0x000fc80007f1e0ff */
[----:B------:R-:W-:Y:S01]  /*0b50*/  ISETP.GE.U32.AND P4, PT, R7, R20, PT ;  /* 0x000000140700720c */ /* 0x000fe20003f86070 */
[----:B------:R-:W-:Y:S01]  /*0b60*/  IMAD.X R7, RZ, RZ, RZ, P0 ;  /* 0x000000ffff077224 */ /* 0x000fe200000e06ff */
[----:B------:R-:W-:-:S04]  /*0b70*/  PLOP3.LUT P0, PT, PT, PT, PT, 0x80, 0x8 ;  /* 0x000000000008781c */ /* 0x000fc80003f0f070 */
[----:B------:R-:W-:-:S03]  /*0b80*/  ISETP.GE.U32.AND.EX P4, PT, R7, RZ, PT, P4 ;  /* 0x000000ff0700720c */ /* 0x000fc60003f86140 */
[----:B----4-:R-:W-:Y:S01]  /*0b90*/  @!P5 DSETP.NAN.AND P0, PT, R12, R12, PT ;  /* 0x0000000c0c00d22a */ /* 0x010fe20003f08000 */
[----:B------:R-:W-:Y:S01]  /*0ba0*/  IADD3 R26, P5, PT, -R27, R6, RZ ;  /* 0x000000061b1a7210 */ /* 0x000fe20007fbe1ff */
[----:B------:R-:W0:Y:S04]  /*0bb0*/  @!P1 LDC.64 R12, c[0x0][0x3b0] ;  /* 0x0000ec00ff0c9b82 */ /* 0x000e280000000a00 */
[----:B------:R-:W-:Y:S01]  /*0bc0*/  IMAD.X R25, R2, 0x1, ~R5, P5 ;  /* 0x0000000102197824 */ /* 0x000fe200028e0e05 */
[----:B------:R-:W-:Y:S01]  /*0bd0*/  ISETP.NE.AND P5, PT, R21, RZ, PT ;  /* 0x000000ff1500720c */ /* 0x000fe20003fa5270 */
[----:B--2---:R-:W-:Y:S01]  /*0be0*/  @!P2 DMUL R10, R8, R14 ;  /* 0x0000000e080aa228 */ /* 0x004fe20000000000 */
[----:B------:R-:W-:Y:S01]  /*0bf0*/  IMAD.WIDE.U32 R8, R4, R27, RZ ;  /* 0x0000001b04087225 */ /* 0x000fe200078e00ff */
[----:B------:R-:W-:-:S03]  /*0c00*/  @P3 LEA R14, P2, R26, UR8, 0x3 ;  /* 0x000000081a0e3c11 */ /* 0x000fc6000f8418ff */
[----:B------:R-:W-:Y:S01]  /*0c10*/  IMAD R7, R4, R5, R9 ;  /* 0x0000000504077224 */ /* 0x000fe200078e0209 */
[----:B------:R-:W-:Y:S02]  /*0c20*/  @P3 LEA.HI.X R15, R26, UR9, R25, 0x3, P2 ;  /* 0x000000091a0f3c11 */ /* 0x000fe400090f1c19 */
[----:B------:R-:W-:-:S04]  /*0c30*/  @!P4 LEA R20, P2, R8, R18, 0x3 ;  /* 0x000000120814c211 */ /* 0x000fc800078418ff */
[----:B------:R-:W-:Y:S01]  /*0c40*/  @!P4 LEA.HI.X R21, R8, R19, R7, 0x3, P2 ;  /* 0x000000130815c211 */ /* 0x000fe200010f1c07 */
[----:B------:R-:W2:Y:S01]  /*0c50*/  @P3 LDG.E.64 R14, desc[UR6][R14.64] ;  /* 0x000000060e0e3981 */ /* 0x000ea2000c1e1b00 */
[----:B------:R-:W-:-:S03]  /*0c60*/  IADD3 R5, P2, PT, R6, -R8, RZ ;  /* 0x8000000806057210 */ /* 0x000fc60007f5e0ff */
[----:B------:R-:W3:Y:S02]  /*0c70*/  @!P1 LDG.E.64 R18, desc[UR6][R16.64+-0x8] ;  /* 0xfffff80610129981 */ /* 0x000ee4000c1e1b00 */
[----:B------:R-:W-:Y:S01]  /*0c80*/  IMAD.X R2, R2, 0x1, ~R7, P2 ;  /* 0x0000000102027824 */ /* 0x000fe200010e0e07 */
[C---:B------:R-:W-:Y:S01]  /*0c90*/  @P5 LEA R8, P2, R5.reuse, UR8, 0x3 ;  /* 0x0000000805085c11 */ /* 0x040fe2000f8418ff */
[----:B------:R-:W4:Y:S03]  /*0ca0*/  @!P4 LDG.E.64 R20, desc[UR6][R20.64] ;  /* 0x000000061414c981 */ /* 0x000f26000c1e1b00 */
[----:B------:R-:W-:Y:S02]  /*0cb0*/  @P5 LEA.HI.X R9, R5, UR9, R2, 0x3, P2 ;  /* 0x0000000905095c11 */ /* 0x000fe400090f1c02 */
[----:B0-----:R-:W-:-:S04]  /*0cc0*/  @!P1 IADD3 R12, P2, PT, R3, R12, RZ ;  /* 0x0000000c030c9210 */ /* 0x001fc80007f5e0ff */
[----:B------:R-:W5:Y:S01]  /*0cd0*/  @P5 LDG.E.64 R8, desc[UR6][R8.64] ;  /* 0x0000000608085981 */ /* 0x000f62000c1e1b00 */
[----:B------:R-:W-:-:S06]  /*0ce0*/  @!P1 IMAD.X R13, R0, 0x1, R13, P2 ;  /* 0x00000001000d9824 */ /* 0x000fcc00010e060d */
[----:B------:R-:W3:Y:S01]  /*0cf0*/  @!P1 LDG.E.64 R12, desc[UR6][R12.64] ;  /* 0x000000060c0c9981 */ /* 0x000ee2000c1e1b00 */
[----:B------:R-:W-:Y:S01]  /*0d00*/  PLOP3.LUT P2, PT, PT, PT, PT, 0x80, 0x8 ;  /* 0x000000000008781c */ /* 0x000fe20003f4f070 */
[----:B------:R-:W-:Y:S01]  /*0d10*/  IMAD R23, R4, R27, RZ ;  /* 0x0000001b04177224 */ /* 0x000fe200078e02ff */
[----:B------:R-:W-:-:S05]  /*0d20*/  SHF.R.S32.HI R6, RZ, 0x1f, R27 ;  /* 0x0000001fff067819 */ /* 0x000fca000001141b */
[----:B--2---:R-:W-:Y:S01]  /*0d30*/  @P3 DSETP.NAN.AND P2, PT, R14, R14, PT ;  /* 0x0000000e0e00322a */ /* 0x004fe20003f48000 */
[----:B------:R-:W-:Y:S01]  /*0d40*/  PLOP3.LUT P3, PT, PT, PT, PT, 0x80, 0x8 ;  /* 0x000000000008781c */ /* 0x000fe20003f6f070 */
[----:B------:R-:W0:Y:S06]  /*0d50*/  @!P0 LDC.64 R14, c[0x0][0x3b8] ;  /* 0x0000ee00ff0e8b82 */ /* 0x000e2c0000000a00 */
[----:B----4-:R-:W-:Y:S01]  /*0d60*/  @!P4 DSETP.NAN.AND P3, PT, R20, R20, PT ;  /* 0x000000141400c22a */ /* 0x010fe20003f68000 */
[----:B------:R-:W-:-:S05]  /*0d70*/  PLOP3.LUT P4, PT, PT, PT, PT, 0x80, 0x8 ;  /* 0x000000000008781c */ /* 0x000fca0003f8f070 */
[----:B------:R-:W1:Y:S02]  /*0d80*/  @!P2 LDC.64 R20, c[0x0][0x3c0] ;  /* 0x0000f000ff14ab82 */ /* 0x000e640000000a00 */
[----:B-----5:R-:W-:Y:S01]  /*0d90*/  @P5 DSETP.NAN.AND P4, PT, R8, R8, PT ;  /* 0x000000080800522a */ /* 0x020fe20003f88000 */
[----:B------:R-:W-:Y:S01]  /*0da0*/  CS2R R8, SRZ ;  /* 0x0000000000087805 */ /* 0x000fe2000001ff00 */
[----:B---3--:R-:W-:-:S04]  /*0db0*/  @!P1 DMUL R8, R12, R18 ;  /* 0x000000120c089228 */ /* 0x008fc80000000000 */
[----:B------:R-:W2:Y:S01]  /*0dc0*/  @!P3 LDC.64 R18, c[0x0][0x3c8] ;  /* 0x0000f200ff12bb82 */ /* 0x000ea20000000a00 */
[-C--:B------:R-:W-:Y:S02]  /*0dd0*/  @!P3 LEA R4, P1, R23, R16.reuse, 0x3 ;  /* 0x000000101704b211 */ /* 0x080fe400078218ff */
[----:B------:R-:W-:Y:S02]  /*0de0*/  @!P0 LEA R24, P5, R27, R16, 0x3 ;  /* 0x000000101b188211 */ /* 0x000fe400078a18ff */
[-C--:B------:R-:W-:Y:S02]  /*0df0*/  @!P3 LEA.HI.X R7, R23, R17.reuse, R7, 0x3, P1 ;  /* 0x000000111707b211 */ /* 0x080fe400008f1c07 */
[----:B0-----:R-:W-:Y:S01]  /*0e00*/  @!P0 IADD3 R22, P1, PT, R3, R14, RZ ;  /* 0x0000000e03168210 */ /* 0x001fe20007f3e0ff */
[----:B------:R-:W0:Y:S01]  /*0e10*/  @!P4 LDC.64 R12, c[0x0][0x3d0] ;  /* 0x0000f400ff0ccb82 */ /* 0x000e220000000a00 */
[----:B------:R-:W-:Y:S02]  /*0e20*/  @!P0 LEA.HI.X R27, R27, R17, R6, 0x3, P5 ;  /* 0x000000111b1b8211 */ /* 0x000fe400028f1c06 */
[----:B------:R-:W3:Y:S01]  /*0e30*/  LDG.E.64 R16, desc[UR6][R16.64] ;  /* 0x0000000610107981 */ /* 0x000ee2000c1e1b00 */
[----:B------:R-:W-:-:S02]  /*0e40*/  @!P0 IMAD.X R23, R0, 0x1, R15, P1 ;  /* 0x0000000100178824 */ /* 0x000fc400008e060f */
[----:B------:R-:W-:Y:S02]  /*0e50*/  @!P0 IMAD.MOV.U32 R14, RZ, RZ, R24 ;  /* 0x000000ffff0e8224 */ /* 0x000fe400078e0018 */
[----:B------:R-:W-:Y:S01]  /*0e60*/  @!P0 IMAD.MOV.U32 R15, RZ, RZ, R27 ;  /* 0x000000ffff0f8224 */ /* 0x000fe200078e001b */
[----:B------:R-:W-:Y:S01]  /*0e70*/  @!P2 LEA R6, P5, R26, UR4, 0x3 ;  /* 0x000000041a06ac11 */ /* 0x000fe2000f8a18ff */
[----:B------:R-:W4:Y:S01]  /*0e80*/  @!P0 LDG.E.64 R22, desc[UR6][R22.64] ;  /* 0x0000000616168981 */ /* 0x000f22000c1e1b00 */
[----:B-1----:R-:W-:-:S03]  /*0e90*/  @!P2 IADD3 R20, P1, PT, R3, R20, RZ ;  /* 0x000000140314a210 */ /* 0x002fc60007f3e0ff */
[----:B------:R-:W4:Y:S01]  /*0ea0*/  @!P0 LDG.E.64 R14, desc[UR6][R14.64] ;  /* 0x000000060e0e8981 */ /* 0x000f22000c1e1b00 */
[----:B------:R-:W-:Y:S01]  /*0eb0*/  @!P2 LEA.HI.X R25, R26, UR5, R25, 0x3, P5 ;  /* 0x000000051a19ac11 */ /* 0x000fe2000a8f1c19 */
[C---:B------:R-:W-:Y:S02]  /*0ec0*/  @!P2 IMAD.X R21, R0.reuse, 0x1, R21, P1 ;  /* 0x000000010015a824 */ /* 0x040fe400008e0615 */
[----:B------:R-:W-:Y:S01]  /*0ed0*/  @!P2 IMAD.MOV.U32 R24, RZ, RZ, R6 ;  /* 0x000000ffff18a224 */ /* 0x000fe200078e0006 */
[----:B--2---:R-:W-:Y:S02]  /*0ee0*/  @!P3 IADD3 R18, P1, PT, R3, R18, RZ ;  /* 0x000000120312b210 */ /* 0x004fe40007f3e0ff */
[C---:B------:R-:W-:Y:S01]  /*0ef0*/  @!P4 LEA R6, P5, R5.reuse, UR4, 0x3 ;  /* 0x000000040506cc11 */ /* 0x040fe2000f8a18ff */
[----:B------:R-:W2:Y:S02]  /*0f00*/  @!P2 LDG.E.64 R20, desc[UR6][R20.64] ;  /* 0x000000061414a981 */ /* 0x000ea4000c1e1b00 */
[----:B------:R-:W-:Y:S01]  /*0f10*/  @!P3 IMAD.X R19, R0, 0x1, R19, P1 ;  /* 0x000000010013b824 */ /* 0x000fe200008e0613 */
[----:B------:R-:W-:Y:S01]  /*0f20*/  @!P4 LEA.HI.X R27, R5, UR5, R2, 0x3, P5 ;  /* 0x00000005051bcc11 */ /* 0x000fe2000a8f1c02 */
[----:B------:R-:W2:Y:S01]  /*0f30*/  @!P2 LDG.E.64 R24, desc[UR6][R24.64] ;  /* 0x000000061818a981 */ /* 0x000ea2000c1e1b00 */
[----:B------:R-:W-:Y:S01]  /*0f40*/  @!P3 IMAD.MOV.U32 R5, RZ, RZ, R7 ;  /* 0x000000ffff05b224 */ /* 0x000fe200078e0007 */
[----:B0-----:R-:W-:Y:S01]  /*0f50*/  @!P4 IADD3 R12, P1, PT, R3, R12, RZ ;  /* 0x0000000c030cc210 */ /* 0x001fe20007f3e0ff */
[----:B------:R-:W0:Y:S01]  /*0f60*/  LDCU.64 UR4, c[0x0][0x380] ;  /* 0x00007000ff0477ac */ /* 0x000e220008000a00 */
[----:B------:R-:W5:Y:S01]  /*0f70*/  @!P3 LDG.E.64 R18, desc[UR6][R18.64] ;  /* 0x000000061212b981 */ /* 0x000f62000c1e1b00 */
[----:B------:R-:W-:-:S03]  /*0f80*/  @!P4 IMAD.MOV.U32 R7, RZ, RZ, R27 ;  /* 0x000000ffff07c224 */ /* 0x000fc600078e001b */
[----:B------:R-:W5:Y:S01]  /*0f90*/  @!P3 LDG.E.64 R4, desc[UR6][R4.64] ;  /* 0x000000060404b981 */ /* 0x000f62000c1e1b00 */
[----:B------:R-:W-:-:S03]  /*0fa0*/  @!P4 IMAD.X R13, R0, 0x1, R13, P1 ;  /* 0x00000001000dc824 */ /* 0x000fc600008e060d */
[----:B------:R-:W5:Y:S04]  /*0fb0*/  @!P4 LDG.E.64 R6, desc[UR6][R6.64] ;  /* 0x000000060606c981 */ /* 0x000f68000c1e1b00 */
[----:B------:R-:W5:Y:S01]  /*0fc0*/  @!P4 LDG.E.64 R12, desc[UR6][R12.64] ;  /* 0x000000060c0cc981 */ /* 0x000f62000c1e1b00 */
[----:B---3--:R-:W-:Y:S01]  /*0fd0*/  DADD R16, R16, -R10 ;  /* 0x0000000010107229 */ /* 0x008fe2000000080a */
[----:B------:R-:W-:-:S07]  /*0fe0*/  CS2R R10, SRZ ;  /* 0x00000000000a7805 */ /* 0x000fce000001ff00 */
[----:B------:R-:W-:Y:S02]  /*0ff0*/  DADD R16, R16, -R8 ;  /* 0x0000000010107229 */ /* 0x000fe40000000808 */
[----:B----4-:R-:W-:Y:S01]  /*1000*/  @!P0 DMUL R10, R22, R14 ;  /* 0x0000000e160a8228 */ /* 0x010fe20000000000 */
[----:B------:R-:W-:-:S07]  /*1010*/  CS2R R8, SRZ ;  /* 0x0000000000087805 */ /* 0x000fce000001ff00 */
[----:B------:R-:W-:Y:S02]  /*1020*/  DADD R16, R16, -R10 ;  /* 0x0000000010107229 */ /* 0x000fe4000000080a */
[----:B--2---:R-:W-:Y:S01]  /*1030*/  @!P2 DMUL R8, R20, R24 ;  /* 0x000000181408a228 */ /* 0x004fe20000000000 */
[----:B------:R-:W-:-:S07]  /*1040*/  CS2R R10, SRZ ;  /* 0x00000000000a7805 */ /* 0x000fce000001ff00 */
[----:B------:R-:W-:Y:S02]  /*1050*/  DADD R8, R16, -R8 ;  /* 0x0000000010087229 */ /* 0x000fe40000000808 */
[----:B-----5:R-:W-:Y:S01]  /*1060*/  @!P3 DMUL R10, R18, R4 ;  /* 0x00000004120ab228 */ /* 0x020fe20000000000 */
[----:B------:R-:W-:Y:S01]  /*1070*/  CS2R R4, SRZ ;  /* 0x0000000000047805 */ /* 0x000fe2000001ff00 */
[----:B------:R-:W-:-:S06]  /*1080*/  @!P4 DMUL R4, R12, R6 ;  /* 0x000000060c04c228 */ /* 0x000fcc0000000000 */
[----:B------:R-:W-:Y:S01]  /*1090*/  DADD R8, R8, -R10 ;  /* 0x0000000008087229 */ /* 0x000fe2000000080a */
[----:B0-----:R-:W-:-:S04]  /*10a0*/  IADD3 R2, P0, PT, R3, UR4, RZ ;  /* 0x0000000403027c10 */ /* 0x001fc8000ff1e0ff */
[----:B------:R-:W-:-:S03]  /*10b0*/  IADD3.X R3, PT, PT, R0, UR5, RZ, P0, !PT ;  /* 0x0000000500037c10 */ /* 0x000fc600087fe4ff */
[----:B------:R-:W-:-:S07]  /*10c0*/  DADD R4, R8, -R4 ;  /* 0x0000000008047229 */ /* 0x000fce0000000804 */
[----:B------:R-:W-:Y:S01]  /*10d0*/  STG.E.64 desc[UR6][R2.64], R4 ;  /* 0x0000000402007986 */ /* 0x000fe2000c101b06 */
[----:B------:R-:W-:Y:S05]  /*10e0*/  EXIT ;  /* 0x000000000000794d */ /* 0x000fea0003800000 */
.L_x_21:
        /* <DEDUP_REMOVED lines=9> */
.L_x_52:


//--------------------- .text._Z20UpdateRHS_Vector_GPUIdEvPT_S1_S1_S1_S1_P16SolverParametersIS0_EP16gridCoefficientsIS0_ES1_S1_S1_S1_S1_S1_ --------------------------
	.section	.text._Z20UpdateRHS_Vector_GPUIdEvPT_S1_S1_S1_S1_P16SolverParametersIS0_EP16gridCoefficientsIS0_ES1_S1_S1_S1_S1_S1_,"ax",@progbits
	.align	128
        .global         _Z20UpdateRHS_Vector_GPUIdEvPT_S1_S1_S1_S1_P16SolverParametersIS0_EP16gridCoefficientsIS0_ES1_S1_S1_S1_S1_S1_
        .type           _Z20UpdateRHS_Vector_GPUIdEvPT_S1_S1_S1_S1_P16SolverParametersIS0_EP16gridCoefficientsIS0_ES1_S1_S1_S1_S1_S1_,@function
        .size           _Z20UpdateRHS_Vector_GPUIdEvPT_S1_S1_S1_S1_P16SolverParametersIS0_EP16gridCoefficientsIS0_ES1_S1_S1_S1_S1_S1_,(.L_x_46 - _Z20UpdateRHS_Vector_GPUIdEvPT_S1_S1_S1_S1_P16SolverParametersIS0_EP16gridCoefficientsIS0_ES1_S1_S1_S1_S1_S1_)
        .other          _Z20UpdateRHS_Vector_GPUIdEvPT_S1_S1_S1_S1_P16SolverParametersIS0_EP16gridCoefficientsIS0_ES1_S1_S1_S1_S1_S1_,@"STO_CUDA_ENTRY STV_DEFAULT"
_Z20UpdateRHS_Vector_GPUIdEvPT_S1_S1_S1_S1_P16SolverParametersIS0_EP16gridCoefficientsIS0_ES1_S1_S1_S1_S1_S1_:
.text._Z20UpdateRHS_Vector_GPUIdEvPT_S1_S1_S1_S1_P16SolverParametersIS0_EP16gridCoefficientsIS0_ES1_S1_S1_S1_S1_S1_:
        /* <DEDUP_REMOVED lines=31> */
[----:B------:R-:W-:Y:S01]  /*01f0*/  IMAD.MOV.U32 R9, RZ, RZ, RZ ;  /* 0x000000ffff097224 */ /* 0x000fe200078e00ff */
[----:B------:R1:W5:Y:S01]  /*0200*/  LDG.E.64 R34, desc[UR6][R10.64+0x68] ;  /* 0x000068060a227981 */ /* 0x000362000c1e1b00 */
[----:B------:R-:W-:-:S03]  /*0210*/  IMAD.WIDE.U32 R12, R22, R23, R2 ;  /* 0x00000017160c7225 */ /* 0x000fc600078e0002 */
[----:B------:R1:W5:Y:S01]  /*0220*/  LDG.E.64 R32, desc[UR6][R10.64+0x70] ;  /* 0x000070060a207981 */ /* 0x000362000c1e1b00 */
[----:B------:R-:W-:-:S04]  /*0230*/  VIADD R5, R13, UR4 ;  /* 0x000000040d057c36 */ /* 0x000fc80008000000 */
        /* <DEDUP_REMOVED lines=17> */
[----:B------:R-:W-:Y:S01]  /*0350*/  IADD3 R0, P1, PT, R2, 0x1, RZ ;  /* 0x0000000102007810 */ /* 0x000fe20007f3e0ff */
[----:B------:R-:W0:Y:S01]  /*0360*/  LDC.64 R40, c[0x0][0x3b0] ;  /* 0x0000ec00ff287b82 */ /* 0x000e220000000a00 */
[----:B------:R-:W-:Y:S02]  /*0370*/  IADD3 R3, P3, PT, R8, 0x1, RZ ;  /* 0x0000000108037810 */ /* 0x000fe40007f7e0ff */
[----:B------:R-:W-:Y:S01]  /*0380*/  ISETP.GE.U32.AND P0, PT, R0, R23, PT ;  /* 0x000000170000720c */ /* 0x000fe20003f06070 */
[----:B------:R-:W-:Y:S01]  /*0390*/  IMAD.X R0, RZ, RZ, RZ, P1 ;  /* 0x000000ffff007224 */ /* 0x000fe200008e06ff */
[----:B------:R-:W-:Y:S02]  /*03a0*/  ISETP.NE.AND P2, PT, R2, RZ, PT ;  /* 0x000000ff0200720c */ /* 0x000fe40003f45270 */
[----:B------:R-:W-:Y:S02]  /*03b0*/  ISETP.GE.U32.AND P1, PT, R3, R6, PT ;  /* 0x000000060300720c */ /* 0x000fe40003f26070 */
[----:B------:R-:W-:Y:S01]  /*03c0*/  ISETP.GE.U32.AND.EX P0, PT, R0, RZ, PT, P0 ;  /* 0x000000ff0000720c */ /* 0x000fe20003f06100 */
[----:B------:R-:W-:Y:S01]  /*03d0*/  IMAD.X R0, RZ, RZ, RZ, P3 ;  /* 0x000000ffff007224 */ /* 0x000fe200018e06ff */
[----:B------:R-:W-:-:S02]  /*03e0*/  ISETP.NE.AND P4, PT, R8, RZ, PT ;  /* 0x000000ff0800720c */ /* 0x000fc40003f85270 */
[----:B------:R-:W-:Y:S02]  /*03f0*/  IADD3 R9, P3, PT, -R6, R4, RZ ;  /* 0x0000000406097210 */ /* 0x000fe40007f7e1ff */
[----:B------:R-:W-:-:S03]  /*0400*/  ISETP.GE.U32.AND.EX P1, PT, R0, R7, PT, P1 ;  /* 0x000000070000720c */ /* 0x000fc60003f26110 */
[----:B------:R-:W-:Y:S01]  /*0410*/  IMAD.X R0, R13, 0x1, ~R7, P3 ;  /* 0x000000010d007824 */ /* 0x000fe200018e0e07 */
[----:B------:R-:W-:-:S03]  /*0420*/  @P2 LEA R36, P3, R9, UR8, 0x3 ;  /* 0x0000000809242c11 */ /* 0x000fc6000f8618ff */
[C---:B-1----:R-:W-:Y:S02]  /*0430*/  @!P0 LEA R18, P5, R6.reuse, R30, 0x3 ;  /* 0x0000001e06128211 */ /* 0x042fe400078a18ff */
[----:B------:R-:W2:Y:S02]  /*0440*/  @P4 LDG.E.64 R24, desc[UR6][R30.64+-0x8] ;  /* 0xfffff8061e184981 */ /* 0x000ea4000c1e1b00 */
[----:B------:R-:W-:Y:S02]  /*0450*/  @!P0 LEA.HI.X R19, R6, R31, R7, 0x3, P5 ;  /* 0x0000001f06138211 */ /* 0x000fe400028f1c07 */
[----:B------:R-:W-:Y:S01]  /*0460*/  @P2 LEA.HI.X R37, R9, UR9, R0, 0x3, P3 ;  /* 0x0000000909252c11 */ /* 0x000fe200098f1c00 */
[----:B------:R-:W3:Y:S04]  /*0470*/  @!P1 LDG.E.64 R22, desc[UR6][R30.64+0x8] ;  /* 0x000008061e169981 */ /* 0x000ee8000c1e1b00 */
[----:B------:R-:W4:Y:S04]  /*0480*/  @!P0 LDG.E.64 R18, desc[UR6][R18.64] ;  /* 0x0000000612128981 */ /* 0x000f28000c1e1b00 */
[----:B------:R-:W4:Y:S04]  /*0490*/  @P2 LDG.E.64 R36, desc[UR6][R36.64] ;  /* 0x0000000624242981 */ /* 0x000f28000c1e1b00 */
[----:B0-----:R-:W4:Y:S04]  /*04a0*/  LDG.E.64 R26, desc[UR6][R40.64+0x38] ;  /* 0x00003806281a7981 */ /* 0x001f28000c1e1b00 */
[----:B------:R-:W4:Y:S04]  /*04b0*/  LDG.E.64 R20, desc[UR6][R40.64+0x40] ;  /* 0x0000400628147981 */ /* 0x000f28000c1e1b00 */
[----:B------:R0:W4:Y:S01]  /*04c0*/  LDG.E.64 R16, desc[UR6][R40.64+0x50] ;  /* 0x0000500628107981 */ /* 0x000122000c1e1b00 */
[----:B-----5:R-:W-:-:S08]  /*04d0*/  DADD R10, R34, R32 ;  /* 0x00000000220a7229 */ /* 0x020fd00000000020 */
[----:B------:R-:W-:-:S06]  /*04e0*/  DADD R10, R10, R10 ;  /* 0x000000000a0a7229 */ /* 0x000fcc000000000a */
[----:B------:R-:W1:Y:S01]  /*04f0*/  MUFU.RCP64H R3, R11 ;  /* 0x0000000b00037308 */ /* 0x000e620000001800 */
[----:B------:R-:W-:-:S06]  /*0500*/  IMAD.MOV.U32 R2, RZ, RZ, 0x1 ;  /* 0x00000001ff027424 */ /* 0x000fcc00078e00ff */
[----:B-1----:R-:W-:-:S08]  /*0510*/  DFMA R38, -R10, R2, 1 ;  /* 0x3ff000000a26742b */ /* 0x002fd00000000102 */
[----:B------:R-:W-:-:S08]  /*0520*/  DFMA R38, R38, R38, R38 ;  /* 0x000000262626722b */ /* 0x000fd00000000026 */
[----:B------:R-:W-:-:S08]  /*0530*/  DFMA R38, R2, R38, R2 ;  /* 0x000000260226722b */ /* 0x000fd00000000002 */
[----:B------:R-:W-:-:S08]  /*0540*/  DFMA R2, -R10, R38, 1 ;  /* 0x3ff000000a02742b */ /* 0x000fd00000000126 */
[----:B------:R-:W-:-:S08]  /*0550*/  DFMA R2, R38, R2, R38 ;  /* 0x000000022602722b */ /* 0x000fd00000000026 */
[----:B------:R-:W-:-:S08]  /*0560*/  DMUL R38, R32, R2 ;  /* 0x0000000220267228 */ /* 0x000fd00000000000 */
[----:B0-----:R-:W-:-:S08]  /*0570*/  DFMA R40, -R10, R38, R32 ;  /* 0x000000260a28722b */ /* 0x001fd00000000120 */
[----:B------:R-:W-:-:S10]  /*0580*/  DFMA R2, R2, R40, R38 ;  /* 0x000000280202722b */ /* 0x000fd40000000026 */
[----:B------:R-:W-:Y:S01]  /*0590*/  FFMA R8, RZ, R11, R3 ;  /* 0x0000000bff087223 */ /* 0x000fe20000000003 */
[----:B--2---:R-:W-:Y:S02]  /*05a0*/  @P4 DSETP.NAN.AND P5, PT, R24, R24, PT ;  /* 0x000000181800422a */ /* 0x004fe40003fa8000 */
[----:B---3--:R-:W-:Y:S02]  /*05b0*/  @!P1 DSETP.NAN.AND P6, PT, R22, R22, PT ;  /* 0x000000161600922a */ /* 0x008fe40003fc8000 */
[----:B----4-:R-:W-:-:S06]  /*05c0*/  @!P0 DSETP.NAN.AND P3, PT, R18, R18, PT ;  /* 0x000000121200822a */ /* 0x010fcc0003f68000 */
[----:B------:R-:W-:Y:S01]  /*05d0*/  @!P0 FSEL R14, RZ, 1.875, !P3 ;  /* 0x3ff00000ff0e8808 */ /* 0x000fe20005800000 */
[----:B------:R-:W-:Y:S01]  /*05e0*/  @P2 DSETP.NAN.AND P3, PT, R36, R36, PT ;  /* 0x000000242400222a */ /* 0x000fe20003f68000 */
[----:B------:R-:W-:Y:S02]  /*05f0*/  @!P1 FSEL R36, RZ, 1.875, !P6 ;  /* 0x3ff00000ff249808 */ /* 0x000fe40007000000 */
[----:B------:R-:W-:Y:S02]  /*0600*/  FSETP.GT.AND P6, PT, |R8|, 1.469367938527859385e-39, PT ;  /* 0x001000000800780b */ /* 0x000fe40003fc4200 */
[----:B------:R-:W-:Y:S02]  /*0610*/  @P4 FSEL R8, RZ, 1.875, !P5 ;  /* 0x3ff00000ff084808 */ /* 0x000fe40006800000 */
[----:B------:R-:W-:Y:S01]  /*0620*/  FSETP.GEU.AND P5, PT, |R33|, 6.5827683646048100446e-37, PT ;  /* 0x036000002100780b */ /* 0x000fe20003fae200 */
[C---:B------:R-:W-:Y:S01]  /*0630*/  DFMA R18, R20.reuse, 2, R26 ;  /* 0x400000001412782b */ /* 0x040fe2000000001a */
[----:B------:R-:W-:Y:S01]  /*0640*/  IMAD.MOV.U32 R24, RZ, RZ, 0x0 ;  /* 0x00000000ff187424 */ /* 0x000fe200078e00ff */
[----:B------:R-:W-:Y:S01]  /*0650*/  DFMA R16, R20, 2, R16 ;  /* 0x400000001410782b */ /* 0x000fe20000000010 */
[----:B------:R-:W-:-:S02]  /*0660*/  IMAD.MOV.U32 R26, RZ, RZ, 0x0 ;  /* 0x00000000ff1a7424 */ /* 0x000fc400078e00ff */
[----:B------:R-:W-:Y:S02]  /*0670*/  IMAD.MOV.U32 R27, RZ, RZ, 0x3ff00000 ;  /* 0x3ff00000ff1b7424 */ /* 0x000fe400078e00ff */
[----:B------:R-:W-:Y:S02]  /*0680*/  IMAD.MOV.U32 R25, RZ, RZ, 0x3ff00000 ;  /* 0x3ff00000ff197424 */ /* 0x000fe400078e00ff */
[----:B------:R-:W-:Y:S02]  /*0690*/  IMAD.MOV.U32 R22, RZ, RZ, 0x0 ;  /* 0x00000000ff167424 */ /* 0x000fe400078e00ff */
[----:B------:R-:W-:Y:S02]  /*06a0*/  IMAD.MOV.U32 R23, RZ, RZ, 0x3ff00000 ;  /* 0x3ff00000ff177424 */ /* 0x000fe400078e00ff */
[----:B------:R-:W-:Y:S02]  /*06b0*/  IMAD.MOV.U32 R20, RZ, RZ, 0x0 ;  /* 0x00000000ff147424 */ /* 0x000fe400078e00ff */
[----:B------:R-:W-:Y:S01]  /*06c0*/  IMAD.MOV.U32 R21, RZ, RZ, 0x3ff00000 ;  /* 0x3ff00000ff157424 */ /* 0x000fe200078e00ff */
[----:B------:R-:W-:Y:S01]  /*06d0*/  @P2 FSEL R21, RZ, 1.875, !P3 ;  /* 0x3ff00000ff152808 */ /* 0x000fe20005800000 */
[----:B------:R-:W-:-:S02]  /*06e0*/  @!P0 IMAD.MOV.U32 R24, RZ, RZ, RZ ;  /* 0x000000ffff188224 */ /* 0x000fc400078e00ff */
[----:B------:R-:W-:Y:S02]  /*06f0*/  @!P0 IMAD.MOV.U32 R25, RZ, RZ, R14 ;  /* 0x000000ffff198224 */ /* 0x000fe400078e000e */
[----:B------:R-:W-:Y:S02]  /*0700*/  @!P1 IMAD.MOV.U32 R26, RZ, RZ, RZ ;  /* 0x000000ffff1a9224 */ /* 0x000fe400078e00ff */
[----:B------:R-:W-:Y:S02]  /*0710*/  @!P1 IMAD.MOV.U32 R27, RZ, RZ, R36 ;  /* 0x000000ffff1b9224 */ /* 0x000fe400078e0024 */
[----:B------:R-:W-:Y:S02]  /*0720*/  @P4 IMAD.MOV.U32 R22, RZ, RZ, RZ ;  /* 0x000000ffff164224 */ /* 0x000fe400078e00ff */
[----:B------:R-:W-:Y:S02]  /*0730*/  @P4 IMAD.MOV.U32 R23, RZ, RZ, R8 ;  /* 0x000000ffff174224 */ /* 0x000fe400078e0008 */
[----:B------:R-:W-:Y:S01]  /*0740*/  @P2 IMAD.MOV.U32 R20, RZ, RZ, RZ ;  /* 0x000000ffff142224 */ /* 0x000fe200078e00ff */
[----:B------:R-:W-:Y:S06]  /*0750*/  @P6 BRA P5, `(.L_x_23) ;  /* 0x0000000000206947 */ /* 0x000fec0002800000 */
[----:B------:R-:W-:Y:S01]  /*0760*/  IMAD.MOV.U32 R46, RZ, RZ, R32 ;  /* 0x000000ffff2e7224 */ /* 0x000fe200078e0020 */
[----:B------:R-:W-:Y:S01]  /*0770*/  MOV R8, 0x7c0 ;  /* 0x000007c000087802 */ /* 0x000fe20000000f00 */
[----:B------:R-:W-:Y:S02]  /*0780*/  IMAD.MOV.U32 R47, RZ, RZ, R33 ;  /* 0x000000ffff2f7224 */ /* 0x000fe400078e0021 */
[----:B------:R-:W-:Y:S02]  /*0790*/  IMAD.MOV.U32 R48, RZ, RZ, R10 ;  /* 0x000000ffff307224 */ /* 0x000fe400078e000a */
[----:B------:R-:W-:-:S07]  /*07a0*/  IMAD.MOV.U32 R51, RZ, RZ, R11 ;  /* 0x000000ffff337224 */ /* 0x000fce00078e000b */
[----:B------:R-:W-:Y:S05]  /*07b0*/  CALL.REL.NOINC `($__internal_1_$__cuda_sm20_div_rn_f64_full) ;  /* 0x0000001c00447944 */ /* 0x000fea0003c00000 */
[----:B------:R-:W-:Y:S02]  /*07c0*/  IMAD.MOV.U32 R2, RZ, RZ, R60 ;  /* 0x000000ffff027224 */ /* 0x000fe400078e003c */
[----:B------:R-:W-:-:S07]  /*07d0*/  IMAD.MOV.U32 R3, RZ, RZ, R61 ;  /* 0x000000ffff037224 */ /* 0x000fce00078e003d */
.L_x_23:
[----:B------:R-:W0:Y:S01]  /*07e0*/  MUFU.RCP64H R37, R11 ;  /* 0x0000000b00257308 */ /* 0x000e220000001800 */
[----:B------:R-:W-:Y:S01]  /*07f0*/  IMAD.MOV.U32 R36, RZ, RZ, 0x1 ;  /* 0x00000001ff247424 */ /* 0x000fe200078e00ff */
[----:B------:R-:W-:-:S05]  /*0800*/  FSETP.GEU.AND P1, PT, |R35|, 6.5827683646048100446e-37, PT ;  /* 0x036000002300780b */ /* 0x000fca0003f2e200 */
[----:B0-----:R-:W-:-:S08]  /*0810*/  DFMA R38, -R10, R36, 1 ;  /* 0x3ff000000a26742b */ /* 0x001fd00000000124 */
[----:B------:R-:W-:-:S08]  /*0820*/  DFMA R38, R38, R38, R38 ;  /* 0x000000262626722b */ /* 0x000fd00000000026 */
        /* <DEDUP_REMOVED lines=9> */
[----:B------:R-:W-:Y:S01]  /*08c0*/  IMAD.MOV.U32 R48, RZ, RZ, R10 ;  /* 0x000000ffff307224 */ /* 0x000fe200078e000a */
[----:B------:R-:W-:Y:S01]  /*08d0*/  MOV R8, 0x920 ;  /* 0x0000092000087802 */ /* 0x000fe20000000f00 */
[----:B------:R-:W-:Y:S02]  /*08e0*/  IMAD.MOV.U32 R51, RZ, RZ, R11 ;  /* 0x000000ffff337224 */ /* 0x000fe400078e000b */
[----:B------:R-:W-:Y:S02]  /*08f0*/  IMAD.MOV.U32 R46, RZ, RZ, R34 ;  /* 0x000000ffff2e7224 */ /* 0x000fe400078e0022 */
[----:B------:R-:W-:-:S07]  /*0900*/  IMAD.MOV.U32 R47, RZ, RZ, R35 ;  /* 0x000000ffff2f7224 */ /* 0x000fce00078e0023 */
[----:B------:R-:W-:Y:S05]  /*0910*/  CALL.REL.NOINC `($__internal_1_$__cuda_sm20_div_rn_f64_full) ;  /* 0x0000001800ec7944 */ /* 0x000fea0003c00000 */
.L_x_24:
[----:B------:R-:W-:Y:S01]  /*0920*/  DSETP.NEU.AND P0, PT, R26, RZ, PT ;  /* 0x000000ff1a00722a */ /* 0x000fe20003f0d000 */
[----:B------:R-:W0:Y:S01]  /*0930*/  LDCU.64 UR4, c[0x0][0x380] ;  /* 0x00007000ff0477ac */ /* 0x000e220008000a00 */
[----:B------:R-:W-:Y:S01]  /*0940*/  DSETP.NEU.AND P1, PT, R22, RZ, PT ;  /* 0x000000ff1600722a */ /* 0x000fe20003f2d000 */
[----:B------:R-:W1:Y:S11]  /*0950*/  LDCU.64 UR8, c[0x0][0x398] ;  /* 0x00007300ff0877ac */ /* 0x000e760008000a00 */
[----:B------:R-:W2:Y:S01]  /*0960*/  @!P0 LDC.64 R40, c[0x0][0x3b8] ;  /* 0x0000ee00ff288b82 */ /* 0x000ea20000000a00 */
[----:B------:R-:W3:Y:S04]  /*0970*/  @!P0 LDG.E.64 R46, desc[UR6][R30.64+0x8] ;  /* 0x000008061e2e8981 */ /* 0x000ee8000c1e1b00 */
[----:B------:R4:W3:Y:S03]  /*0980*/  @!P1 LDG.E.64 R44, desc[UR6][R30.64+-0x8] ;  /* 0xfffff8061e2c9981 */ /* 0x0008e6000c1e1b00 */
[----:B------:R-:W1:Y:S01]  /*0990*/  @!P1 LDC.64 R38, c[0x0][0x3c0] ;  /* 0x0000f000ff269b82 */ /* 0x000e620000000a00 */
[----:B--2---:R-:W-:-:S04]  /*09a0*/  @!P0 LEA R40, P2, R4, R40, 0x3 ;  /* 0x0000002804288211 */ /* 0x004fc800078418ff */
[----:B------:R-:W-:Y:S02]  /*09b0*/  @!P0 LEA.HI.X R41, R4, R41, R13, 0x3, P2 ;  /* 0x0000002904298211 */ /* 0x000fe400010f1c0d */
[----:B0-----:R-:W-:-:S04]  /*09c0*/  IADD3 R10, P2, PT, R15, UR4, RZ ;  /* 0x000000040f0a7c10 */ /* 0x001fc8000ff5e0ff */
[----:B------:R-:W2:Y:S01]  /*09d0*/  @!P0 LDG.E.64 R40, desc[UR6][R40.64] ;  /* 0x0000000628288981 */ /* 0x000ea2000c1e1b00 */
[----:B------:R-:W-:Y:S02]  /*09e0*/  IADD3.X R11, PT, PT, R12, UR5, RZ, P2, !PT ;  /* 0x000000050c0b7c10 */ /* 0x000fe400097fe4ff */
[----:B-1----:R-:W-:-:S03]  /*09f0*/  @!P1 LEA R38, P3, R4, R38, 0x3 ;  /* 0x0000002604269211 */ /* 0x002fc600078618ff */
[----:B------:R-:W2:Y:S01]  /*0a00*/  @!P0 LDG.E.64 R42, desc[UR6][R10.64+0x8] ;  /* 0x000008060a2a8981 */ /* 0x000ea2000c1e1b00 */
[----:B------:R-:W-:-:S03]  /*0a10*/  @!P1 LEA.HI.X R39, R4, R39, R13, 0x3, P3 ;  /* 0x0000002704279211 */ /* 0x000fc600018f1c0d */
[----:B------:R-:W2:Y:S04]  /*0a20*/  @!P1 LDG.E.64 R36, desc[UR6][R10.64+-0x8] ;  /* 0xfffff8060a249981 */ /* 0x000ea8000c1e1b00 */
[----:B------:R-:W2:Y:S04]  /*0a30*/  @!P1 LDG.E.64 R38, desc[UR6][R38.64] ;  /* 0x0000000626269981 */ /* 0x000ea8000c1e1b00 */
[----:B------:R0:W5:Y:S01]  /*0a40*/  LDG.E.64 R14, desc[UR6][R10.64] ;  /* 0x000000060a0e7981 */ /* 0x000162000c1e1b00 */
[C---:B----4-:R-:W-:Y:S02]  /*0a50*/  @!P0 DMUL R30, R34.reuse, -0.5 ;  /* 0xbfe00000221e8828 */ /* 0x050fe40000000000 */
[----:B------:R-:W-:Y:S01]  /*0a60*/  @!P1 DMUL R34, R34, 0.5 ;  /* 0x3fe0000022229828 */ /* 0x000fe20000000000 */
[----:B------:R-:W-:Y:S01]  /*0a70*/  SHF.L.U64.HI R13, R4, 0x3, R13 ;  /* 0x00000003040d7819 */ /* 0x000fe2000001020d */
[----:B------:R-:W-:Y:S01]  /*0a80*/  BSSY.RECONVERGENT B0, `(.L_x_25) ;  /* 0x000002a000007945 */ /* 0x000fe20003800200 */
[----:B---3--:R-:W-:-:S08]  /*0a90*/  @!P0 DADD R46, R28, R46 ;  /* 0x000000001c2e8229 */ /* 0x008fd0000000002e */
[----:B------:R-:W-:Y:S02]  /*0aa0*/  @!P0 DMUL R46, R46, R2 ;  /* 0x000000022e2e8228 */ /* 0x000fe40000000000 */
[----:B------:R-:W-:-:S06]  /*0ab0*/  @!P1 DADD R44, R28, R44 ;  /* 0x000000001c2c9229 */ /* 0x000fcc000000002c */
[----:B------:R-:W-:Y:S02]  /*0ac0*/  @!P0 DMUL R30, R46, R30 ;  /* 0x0000001e2e1e8228 */ /* 0x000fe40000000000 */
[----:B------:R-:W-:Y:S02]  /*0ad0*/  @!P1 DMUL R44, R44, R2 ;  /* 0x000000022c2c9228 */ /* 0x000fe40000000000 */
[----:B--2---:R-:W-:Y:S01]  /*0ae0*/  @!P0 DADD R40, R18, -R40 ;  /* 0x0000000012288229 */ /* 0x004fe20000000828 */
[----:B------:R-:W-:-:S07]  /*0af0*/  CS2R R28, SRZ ;  /* 0x00000000001c7805 */ /* 0x000fce000001ff00 */
[----:B------:R-:W-:Y:S02]  /*0b00*/  @!P0 DFMA R30, R40, R42, R30 ;  /* 0x0000002a281e822b */ /* 0x000fe4000000001e */
[----:B------:R-:W-:Y:S02]  /*0b10*/  @!P1 DMUL R44, R44, R34 ;  /* 0x000000222c2c9228 */ /* 0x000fe40000000000 */
[----:B------:R-:W-:-:S04]  /*0b20*/  @!P1 DADD R38, R18, -R38 ;  /* 0x0000000012269229 */ /* 0x000fc80000000826 */
[----:B------:R-:W-:Y:S02]  /*0b30*/  @!P0 DADD R28, RZ, R30 ;  /* 0x00000000ff1c8229 */ /* 0x000fe4000000001e */
[----:B------:R-:W-:Y:S01]  /*0b40*/  DSETP.NEU.AND P0, PT, R24, RZ, PT ;  /* 0x000000ff1800722a */ /* 0x000fe20003f0d000 */
[----:B------:R-:W-:Y:S01]  /*0b50*/  CS2R R34, SRZ ;  /* 0x0000000000227805 */ /* 0x000fe2000001ff00 */
[----:B------:R-:W-:Y:S01]  /*0b60*/  IMAD.SHL.U32 R2, R4, 0x8, RZ ;  /* 0x0000000804027824 */ /* 0x000fe200078e00ff */
[----:B------:R-:W-:Y:S02]  /*0b70*/  @!P1 DFMA R34, R38, R36, R44 ;  /* 0x000000242622922b */ /* 0x000fe4000000002c */
[C---:B------:R-:W-:Y:S02]  /*0b80*/  DSETP.NEU.AND P1, PT, R20.reuse, RZ, PT ;  /* 0x000000ff1400722a */ /* 0x040fe40003f2d000 */
[----:B------:R-:W-:Y:S01]  /*0b90*/  DADD R20, R20, R24 ;  /* 0x0000000014147229 */ /* 0x000fe20000000018 */
[----:B------:R-:W-:-:S03]  /*0ba0*/  IADD3 R24, P2, PT, R2, UR8, RZ ;  /* 0x0000000802187c10 */ /* 0x000fc6000ff5e0ff */
[----:B------:R-:W-:Y:S01]  /*0bb0*/  DADD R4, R34, R28 ;  /* 0x0000000022047229 */ /* 0x000fe2000000001c */
[----:B------:R-:W-:Y:S02]  /*0bc0*/  CS2R R28, SRZ ;  /* 0x00000000001c7805 */ /* 0x000fe4000001ff00 */
[----:B------:R-:W-:Y:S01]  /*0bd0*/  IADD3.X R25, PT, PT, R13, UR9, RZ, P2, !PT ;  /* 0x000000090d197c10 */ /* 0x000fe200097fe4ff */
[----:B0-----:R-:W-:Y:S07]  /*0be0*/  @P0 BRA `(.L_x_26) ;  /* 0x00000000004c0947 */ /* 0x001fee0003800000 */
[C---:B------:R-:W-:Y:S01]  /*0bf0*/  IMAD.SHL.U32 R39, R6.reuse, 0x8, RZ ;  /* 0x0000000806277824 */ /* 0x040fe200078e00ff */
[----:B------:R-:W0:Y:S01]  /*0c00*/  LDCU.64 UR10, c[0x0][0x3c8] ;  /* 0x00007900ff0a77ac */ /* 0x000e220008000a00 */
[----:B------:R-:W-:Y:S01]  /*0c10*/  SHF.L.U64.HI R3, R6, 0x3, R7 ;  /* 0x0000000306037819 */ /* 0x000fe20000010207 */
[----:B------:R-:W2:Y:S02]  /*0c20*/  LDG.E.64 R34, desc[UR6][R24.64] ;  /* 0x0000000618227981 */ /* 0x000ea4000c1e1b00 */
[----:B------:R-:W-:-:S05]  /*0c30*/  IADD3 R40, P0, PT, R39, R24, RZ ;  /* 0x0000001827287210 */ /* 0x000fca0007f1e0ff */
[----:B------:R-:W-:-:S05]  /*0c40*/  IMAD.X R41, R3, 0x1, R25, P0 ;  /* 0x0000000103297824 */ /* 0x000fca00000e0619 */
[----:B------:R-:W2:Y:S01]  /*0c50*/  LDG.E.64 R30, desc[UR6][R40.64] ;  /* 0x00000006281e7981 */ /* 0x000ea2000c1e1b00 */
[----:B0-----:R-:W-:-:S04]  /*0c60*/  IADD3 R36, P0, PT, R2, UR10, RZ ;  /* 0x0000000a02247c10 */ /* 0x001fc8000ff1e0ff */
[----:B------:R-:W-:Y:S02]  /*0c70*/  IADD3.X R37, PT, PT, R13, UR11, RZ, P0, !PT ;  /* 0x0000000b0d257c10 */ /* 0x000fe400087fe4ff */
[----:B------:R-:W-:-:S03]  /*0c80*/  IADD3 R38, P0, PT, R39, R10, RZ ;  /* 0x0000000a27267210 */ /* 0x000fc60007f1e0ff */
[----:B------:R-:W3:Y:S02]  /*0c90*/  LDG.E.64 R6, desc[UR6][R36.64] ;  /* 0x0000000624067981 */ /* 0x000ee4000c1e1b00 */
[----:B------:R-:W-:-:S05]  /*0ca0*/  IMAD.X R39, R3, 0x1, R11, P0 ;  /* 0x0000000103277824 */ /* 0x000fca00000e060b */
[----:B------:R-:W4:Y:S01]  /*0cb0*/  LDG.E.64 R28, desc[UR6][R38.64] ;  /* 0x00000006261c7981 */ /* 0x000f22000c1e1b00 */
[----:B------:R-:W-:Y:S02]  /*0cc0*/  DMUL R10, R32, -0.5 ;  /* 0xbfe00000200a7828 */ /* 0x000fe40000000000 */
[----:B--2---:R-:W-:-:S08]  /*0cd0*/  DADD R30, R30, R34 ;  /* 0x000000001e1e7229 */ /* 0x004fd00000000022 */
[----:B------:R-:W-:Y:S02]  /*0ce0*/  DMUL R30, R30, R60 ;  /* 0x0000003c1e1e7228 */ /* 0x000fe40000000000 */
[----:B---3--:R-:W-:-:S06]  /*0cf0*/  DADD R6, R16, -R6 ;  /* 0x0000000010067229 */ /* 0x008fcc0000000806 */
[----:B------:R-:W-:-:S08]  /*0d00*/  DMUL R10, R30, R10 ;  /* 0x0000000a1e0a7228 */ /* 0x000fd00000000000 */
[----:B----4-:R-:W-:-:S11]  /*0d10*/  DFMA R28, R6, R28, R10 ;  /* 0x0000001c061c722b */ /* 0x010fd6000000000a */
.L_x_26:
[----:B------:R-:W-:Y:S05]  /*0d20*/  BSYNC.RECONVERGENT B0 ;  /* 0x0000000000007941 */ /* 0x000fea0003800200 */
.L_x_25:
[----:B------:R-:W-:Y:S01]  /*0d30*/  BSSY.RECONVERGENT B0, `(.L_x_27) ;  /* 0x0000018000007945 */ /* 0x000fe20003800200 */
[----:B------:R-:W-:-:S03]  /*0d40*/  CS2R R6, SRZ ;  /* 0x0000000000067805 */ /* 0x000fc6000001ff00 */
[----:B------:R-:W-:Y:S05]  /*0d50*/  @P1 BRA `(.L_x_28) ;  /* 0x0000000000541947 */ /* 0x000fea0003800000 */
[C---:B------:R-:W-:Y:S01]  /*0d60*/  IMAD.SHL.U32 R8, R9.reuse, 0x8, RZ ;  /* 0x0000000809087824 */ /* 0x040fe200078e00ff */
[----:B------:R-:W0:Y:S01]  /*0d70*/  LDCU.64 UR10, c[0x0][0x3d0] ;  /* 0x00007a00ff0a77ac */ /* 0x000e220008000a00 */
[----:B------:R-:W-:Y:S01]  /*0d80*/  SHF.L.U64.HI R0, R9, 0x3, R0 ;  /* 0x0000000309007819 */ /* 0x000fe20000010200 */
[----:B------:R-:W-:Y:S02]  /*0d90*/  IMAD.MOV.U32 R34, RZ, RZ, R24 ;  /* 0x000000ffff227224 */ /* 0x000fe400078e0018 */
[----:B------:R-:W-:Y:S01]  /*0da0*/  IADD3 R30, P0, PT, R8, UR8, RZ ;  /* 0x00000008081e7c10 */ /* 0x000fe2000ff1e0ff */
[----:B------:R-:W-:-:S03]  /*0db0*/  IMAD.MOV.U32 R35, RZ, RZ, R25 ;  /* 0x000000ffff237224 */ /* 0x000fc600078e0019 */
[----:B------:R-:W-:-:S03]  /*0dc0*/  IADD3.X R31, PT, PT, R0, UR9, RZ, P0, !PT ;  /* 0x00000009001f7c10 */ /* 0x000fc600087fe4ff */
[----:B------:R-:W2:Y:S04]  /*0dd0*/  LDG.E.64 R34, desc[UR6][R34.64] ;  /* 0x0000000622227981 */ /* 0x000ea8000c1e1b00 */
[----:B------:R-:W2:Y:S01]  /*0de0*/  LDG.E.64 R10, desc[UR6][R30.64] ;  /* 0x000000061e0a7981 */ /* 0x000ea2000c1e1b00 */
[----:B0-----:R-:W-:-:S04]  /*0df0*/  IADD3 R24, P0, PT, R2, UR10, RZ ;  /* 0x0000000a02187c10 */ /* 0x001fc8000ff1e0ff */
[----:B------:R-:W-:Y:S02]  /*0e00*/  IADD3.X R25, PT, PT, R13, UR11, RZ, P0, !PT ;  /* 0x0000000b0d197c10 */ /* 0x000fe400087fe4ff */
[----:B------:R-:W-:-:S03]  /*0e10*/  IADD3 R8, P0, PT, R8, UR4, RZ ;  /* 0x0000000408087c10 */ /* 0x000fc6000ff1e0ff */
[----:B------:R-:W3:Y:S01]  /*0e20*/  LDG.E.64 R6, desc[UR6][R24.64] ;  /* 0x0000000618067981 */ /* 0x000ee2000c1e1b00 */
[----:B------:R-:W-:-:S06]  /*0e30*/  IADD3.X R9, PT, PT, R0, UR5, RZ, P0, !PT ;  /* 0x0000000500097c10 */ /* 0x000fcc00087fe4ff */
[----:B------:R-:W4:Y:S01]  /*0e40*/  LDG.E.64 R8, desc[UR6][R8.64] ;  /* 0x0000000608087981 */ /* 0x000f22000c1e1b00 */
[----:B------:R-:W-:Y:S02]  /*0e50*/  DMUL R32, R32, 0.5 ;  /* 0x3fe0000020207828 */ /* 0x000fe40000000000 */
[----:B--2---:R-:W-:-:S08]  /*0e60*/  DADD R10, R34, R10 ;  /* 0x00000000220a7229 */ /* 0x004fd0000000000a */
[----:B------:R-:W-:Y:S02]  /*0e70*/  DMUL R10, R10, R60 ;  /* 0x0000003c0a0a7228 */ /* 0x000fe40000000000 */
[----:B---3--:R-:W-:-:S06]  /*0e80*/  DADD R6, R16, -R6 ;  /* 0x0000000010067229 */ /* 0x008fcc0000000806 */
[----:B------:R-:W-:-:S08]  /*0e90*/  DMUL R10, R10, R32 ;  /* 0x000000200a0a7228 */ /* 0x000fd00000000000 */
[----:B----4-:R-:W-:-:S11]  /*0ea0*/  DFMA R6, R6, R8, R10 ;  /* 0x000000080606722b */ /* 0x010fd6000000000a */
.L_x_28:
[----:B------:R-:W-:Y:S05]  /*0eb0*/  BSYNC.RECONVERGENT B0 ;  /* 0x0000000000007941 */ /* 0x000fea0003800200 */
.L_x_27:
[----:B------:R-:W0:Y:S01]  /*0ec0*/  LDCU.64 UR10, c[0x0][0x388] ;  /* 0x00007100ff0a77ac */ /* 0x000e220008000a00 */
[----:B------:R-:W-:Y:S02]  /*0ed0*/  DADD R22, R22, R26 ;  /* 0x0000000016167229 */ /* 0x000fe4000000001a */
[----:B------:R-:W-:Y:S02]  /*0ee0*/  DMUL R20, R16, R20 ;  /* 0x0000001410147228 */ /* 0x000fe40000000000 */
[----:B------:R-:W-:-:S06]  /*0ef0*/  DADD R4, R4, R28 ;  /* 0x0000000004047229 */ /* 0x000fcc000000001c */
[----:B------:R-:W-:Y:S02]  /*0f00*/  DFMA R20, R18, R22, R20 ;  /* 0x000000161214722b */ /* 0x000fe40000000014 */
[----:B------:R-:W-:Y:S01]  /*0f10*/  DADD R6, R4, R6 ;  /* 0x0000000004067229 */ /* 0x000fe20000000006 */
[----:B0-----:R-:W-:-:S07]  /*0f20*/  IADD3 R2, P0, PT, R2, UR10, RZ ;  /* 0x0000000a02027c10 */ /* 0x001fce000ff1e0ff */
[----:B-----5:R-:W-:Y:S01]  /*0f30*/  DFMA R6, R20, R14, R6 ;  /* 0x0000000e1406722b */ /* 0x020fe20000000006 */
[----:B------:R-:W-:-:S06]  /*0f40*/  IADD3.X R3, PT, PT, R13, UR11, RZ, P0, !PT ;  /* 0x0000000b0d037c10 */ /* 0x000fcc00087fe4ff */
[----:B------:R-:W-:Y:S01]  /*0f50*/  STG.E.64 desc[UR6][R2.64], R6 ;  /* 0x0000000602007986 */ /* 0x000fe2000c101b06 */
[----:B------:R-:W-:Y:S05]  /*0f60*/  EXIT ;  /* 0x000000000000794d */ /* 0x000fea0003800000 */
.L_x_22:
[----:B------:R-:W-:Y:S01]  /*0f70*/  IMAD.MOV.U32 R4, RZ, RZ, R2 ;  /* 0x000000ffff047224 */ /* 0x000fe200078e0002 */
[----:B------:R-:W-:Y:S01]  /*0f80*/  UMOV UR4, URZ ;  /* 0x000000ff00047c82 */ /* 0x000fe20008000000 */
[----:B------:R-:W-:Y:S01]  /*0f90*/  IMAD.MOV.U32 R5, RZ, RZ, RZ ;  /* 0x000000ffff057224 */ /* 0x000fe200078e00ff */
[----:B------:R-:W0:Y:S01]  /*0fa0*/  LDCU.64 UR8, c[0x0][0x390] ;  /* 0x00007200ff0877ac */ /* 0x000e220008000a00 */
[----:B------:R-:W-:Y:S01]  /*0fb0*/  IMAD.MOV.U32 R20, RZ, RZ, R8 ;  /* 0x000000ffff147224 */ /* 0x000fe200078e0008 */
[----:B------:R1:W5:Y:S01]  /*0fc0*/  LDG.E.64 R62, desc[UR6][R10.64+0x68] ;  /* 0x000068060a3e7981 */ /* 0x000362000c1e1b00 */
[----:B------:R-:W-:-:S03]  /*0fd0*/  IMAD.WIDE.U32 R4, R22, R23, R4 ;  /* 0x0000001716047225 */ /* 0x000fc600078e0004 */
[----:B------:R1:W5:Y:S01]  /*0fe0*/  LDG.E.64 R14, desc[UR6][R10.64+0x70] ;  /* 0x000070060a0e7981 */ /* 0x000362000c1e1b00 */
[----:B------:R-:W-:Y:S02]  /*0ff0*/  VIADD R5, R5, UR4 ;  /* 0x0000000405057c36 */ /* 0x000fe40008000000 */
[----:B------:R-:W-:Y:S01]  /*1000*/  IMAD.MOV.U32 R21, RZ, RZ, RZ ;  /* 0x000000ffff157224 */ /* 0x000fe200078e00ff */
[----:B------:R1:W5:Y:S01]  /*1010*/  LDG.E.64 R12, desc[UR6][R10.64+0x78] ;  /* 0x000078060a0c7981 */ /* 0x000362000c1e1b00 */
        /* <DEDUP_REMOVED lines=10> */
[----:B------:R-:W0:Y:S02]  /*10c0*/  @P0 LDC.64 R4, c[0x0][0x388] ;  /* 0x0000e200ff040b82 */ /* 0x000e240000000a00 */
[----:B0-----:R-:W-:Y:S01]  /*10d0*/  @P0 IADD3 R4, P1, PT, R25, R4, RZ ;  /* 0x0000000419040210 */ /* 0x001fe20007f3e0ff */
[----:B------:R-:W-:-:S04]  /*10e0*/  @P0 IMAD.MOV.U32 R25, RZ, RZ, 0x7ff80000 ;  /* 0x7ff80000ff190424 */ /* 0x000fc800078e00ff */
[----:B------:R-:W-:Y:S02]  /*10f0*/  @P0 IMAD.X R5, R24, 0x1, R5, P1 ;  /* 0x0000000118050824 */ /* 0x000fe400008e0605 */
[----:B------:R-:W-:-:S05]  /*1100*/  @P0 IMAD.MOV.U32 R24, RZ, RZ, 0x0 ;  /* 0x00000000ff180424 */ /* 0x000fca00078e00ff */
[----:B------:R1:W-:Y:S01]  /*1110*/  @P0 STG.E.64 desc[UR6][R4.64], R24 ;  /* 0x0000001804000986 */ /* 0x0003e2000c101b06 */
[----:B------:R-:W-:Y:S05]  /*1120*/  @P0 EXIT ;  /* 0x000000000000094d */ /* 0x000fea0003800000 */
[----:B-1----:R-:W-:Y:S01]  /*1130*/  IADD3 R4, P1, PT, R2, 0x1, RZ ;  /* 0x0000000102047810 */ /* 0x002fe20007f3e0ff */
[C---:B------:R-:W-:Y:S01]  /*1140*/  IMAD.WIDE.U32 R10, R23.reuse, R6, RZ ;  /* 0x00000006170a7225 */ /* 0x040fe200078e00ff */
[----:B------:R-:W0:Y:S02]  /*1150*/  LDC.64 R54, c[0x0][0x3b0] ;  /* 0x0000ec00ff367b82 */ /* 0x000e240000000a00 */
[----:B------:R-:W-:Y:S01]  /*1160*/  ISETP.GE.U32.AND P0, PT, R4, R23, PT ;  /* 0x000000170400720c */ /* 0x000fe20003f06070 */
[----:B------:R-:W-:Y:S01]  /*1170*/  IMAD.X R3, RZ, RZ, RZ, P1 ;  /* 0x000000ffff037224 */ /* 0x000fe200008e06ff */
[----:B------:R-:W-:Y:S01]  /*1180*/  IADD3 R4, P2, PT, R22, 0x1, RZ ;  /* 0x0000000116047810 */ /* 0x000fe20007f5e0ff */
[----:B------:R-:W-:-:S03]  /*1190*/  IMAD R9, R23, R7, R11 ;  /* 0x0000000717097224 */ /* 0x000fc600078e020b */
[----:B------:R-:W-:Y:S01]  /*11a0*/  ISETP.GE.U32.AND.EX P0, PT, R3, RZ, PT, P0 ;  /* 0x000000ff0300720c */ /* 0x000fe20003f06100 */
[----:B------:R-:W-:Y:S01]  /*11b0*/  IMAD.X R3, RZ, RZ, RZ, P2 ;  /* 0x000000ffff037224 */ /* 0x000fe200010e06ff */
[----:B------:R-:W-:-:S04]  /*11c0*/  ISETP.GE.U32.AND P1, PT, R4, R27, PT ;  /* 0x0000001b0400720c */ /* 0x000fc80003f26070 */
[----:B------:R-:W-:Y:S02]  /*11d0*/  ISETP.GE.U32.AND.EX P1, PT, R3, RZ, PT, P1 ;  /* 0x000000ff0300720c */ /* 0x000fe40003f26110 */
[----:B------:R-:W-:-:S04]  /*11e0*/  IADD3 R3, P3, PT, R8, 0x1, RZ ;  /* 0x0000000108037810 */ /* 0x000fc80007f7e0ff */
[----:B------:R-:W-:Y:S01]  /*11f0*/  ISETP.GE.U32.AND P2, PT, R3, R6, PT ;  /* 0x000000060300720c */ /* 0x000fe20003f46070 */
[----:B------:R-:W-:Y:S01]  /*1200*/  IMAD.X R26, RZ, RZ, RZ, P3 ;  /* 0x000000ffff1a7224 */ /* 0x000fe200018e06ff */
[-C--:B------:R-:W-:Y:S02]  /*1210*/  @!P0 LEA R24, P4, R6, R18.reuse, 0x3 ;  /* 0x0000001206188211 */ /* 0x080fe400078818ff */
[----:B------:R-:W-:Y:S01]  /*1220*/  ISETP.NE.AND P3, PT, R2, RZ, PT ;  /* 0x000000ff0200720c */ /* 0x000fe20003f65270 */
[----:B0-----:R-:W2:Y:S01]  /*1230*/  LDG.E.64 R44, desc[UR6][R54.64+0x38] ;  /* 0x00003806362c7981 */ /* 0x001ea2000c1e1b00 */
[----:B------:R-:W-:Y:S02]  /*1240*/  @!P0 LEA.HI.X R25, R6, R19, R7, 0x3, P4 ;  /* 0x0000001306198211 */ /* 0x000fe400020f1c07 */
[----:B------:R-:W-:Y:S01]  /*1250*/  @!P1 LEA R4, P4, R10, R18, 0x3 ;  /* 0x000000120a049211 */ /* 0x000fe200078818ff */
[----:B------:R-:W2:Y:S01]  /*1260*/  LDG.E.64 R42, desc[UR6][R54.64+0x40] ;  /* 0x00004006362a7981 */ /* 0x000ea2000c1e1b00 */
[----:B------:R-:W-:-:S02]  /*1270*/  ISETP.GE.U32.AND.EX P2, PT, R26, R7, PT, P2 ;  /* 0x000000071a00720c */ /* 0x000fc40003f46120 */
[----:B------:R-:W-:Y:S01]  /*1280*/  @!P1 LEA.HI.X R5, R10, R19, R9, 0x3, P4 ;  /* 0x000000130a059211 */ /* 0x000fe200020f1c09 */
[----:B------:R0:W3:Y:S01]  /*1290*/  @!P0 LDG.E.64 R2, desc[UR6][R24.64] ;  /* 0x0000000618028981 */ /* 0x0000e2000c1e1b00 */
[----:B------:R-:W-:-:S03]  /*12a0*/  ISETP.NE.AND P5, PT, R8, RZ, PT ;  /* 0x000000ff0800720c */ /* 0x000fc60003fa5270 */
[----:B------:R-:W4:Y:S04]  /*12b0*/  LDG.E.64 R28, desc[UR6][R54.64+0x50] ;  /* 0x00005006361c7981 */ /* 0x000f28000c1e1b00 */
[----:B------:R-:W2:Y:S01]  /*12c0*/  @!P1 LDG.E.64 R4, desc[UR6][R4.64] ;  /* 0x0000000604049981 */ /* 0x000ea2000c1e1b00 */
[----:B------:R-:W-:Y:S02]  /*12d0*/  @P3 IADD3 R8, P6, PT, -R6, R20, RZ ;  /* 0x0000001406083210 */ /* 0x000fe40007fde1ff */
[----:B------:R-:W-:Y:S01]  /*12e0*/  ISETP.NE.AND P4, PT, R22, RZ, PT ;  /* 0x000000ff1600720c */ /* 0x000fe20003f85270 */
[----:B------:R-:W4:Y:S02]  /*12f0*/  @!P2 LDG.E.64 R52, desc[UR6][R18.64+0x8] ;  /* 0x000008061234a981 */ /* 0x000f24000c1e1b00 */
[----:B------:R-:W-:Y:S01]  /*1300*/  @P3 IMAD.X R23, R0, 0x1, ~R7, P6 ;  /* 0x0000000100173824 */ /* 0x000fe200030e0e07 */
[C---:B------:R-:W-:Y:S01]  /*1310*/  @P3 LEA R32, P6, R8.reuse, UR8, 0x3 ;  /* 0x0000000808203c11 */ /* 0x040fe2000f8c18ff */
[----:B------:R-:W4:Y:S03]  /*1320*/  @P5 LDG.E.64 R40, desc[UR6][R18.64+-0x8] ;  /* 0xfffff80612285981 */ /* 0x000f26000c1e1b00 */
[----:B------:R-:W-:Y:S01]  /*1330*/  @P3 LEA.HI.X R33, R8, UR9, R23, 0x3, P6 ;  /* 0x0000000908213c11 */ /* 0x000fe2000b0f1c17 */
[----:B------:R-:W4:Y:S01]  /*1340*/  LDG.E.64 R34, desc[UR6][R54.64+0x48] ;  /* 0x0000480636227981 */ /* 0x000f22000c1e1b00 */
[----:B------:R-:W-:-:S03]  /*1350*/  IADD3 R56, P6, PT, R20, -R10, RZ ;  /* 0x8000000a14387210 */ /* 0x000fc60007fde0ff */
[----:B------:R-:W4:Y:S04]  /*1360*/  LDG.E.64 R30, desc[UR6][R54.64+0x60] ;  /* 0x00006006361e7981 */ /* 0x000f28000c1e1b00 */
[----:B------:R-:W4:Y:S01]  /*1370*/  @P3 LDG.E.64 R32, desc[UR6][R32.64] ;  /* 0x0000000620203981 */ /* 0x000f22000c1e1b00 */
[----:B------:R-:W-:Y:S01]  /*1380*/  IMAD.X R57, R0, 0x1, ~R9, P6 ;  /* 0x0000000100397824 */ /* 0x000fe200030e0e09 */
[C---:B------:R-:W-:Y:S02]  /*1390*/  @P4 LEA R38, P6, R56.reuse, UR8, 0x3 ;  /* 0x0000000838264c11 */ /* 0x040fe4000f8c18ff */
[----:B------:R-:W4:Y:S02]  /*13a0*/  LDG.E.64 R36, desc[UR6][R54.64+0x58] ;  /* 0x0000580636247981 */ /* 0x000f24000c1e1b00 */
[----:B------:R-:W-:-:S06]  /*13b0*/  @P4 LEA.HI.X R39, R56, UR9, R57, 0x3, P6 ;  /* 0x0000000938274c11 */ /* 0x000fcc000b0f1c39 */
[----:B------:R-:W4:Y:S01]  /*13c0*/  @P4 LDG.E.64 R38, desc[UR6][R38.64] ;  /* 0x0000000626264981 */ /* 0x000f22000c1e1b00 */
[C---:B-----5:R-:W-:Y:S02]  /*13d0*/  DMUL R22, R62.reuse, R14 ;  /* 0x0000000e3e167228 */ /* 0x060fe40000000000 */
[-C--:B0-----:R-:W-:Y:S02]  /*13e0*/  DMUL R24, R62, R12.reuse ;  /* 0x0000000c3e187228 */ /* 0x081fe40000000000 */
[----:B------:R-:W-:-:S06]  /*13f0*/  DMUL R46, R14, R12 ;  /* 0x0000000c0e2e7228 */ /* 0x000fcc0000000000 */
[----:B------:R-:W-:-:S08]  /*1400*/  DADD R26, R22, R24 ;  /* 0x00000000161a7229 */ /* 0x000fd00000000018 */
[----:B------:R-:W-:-:S08]  /*1410*/  DADD R26, R26, R46 ;  /* 0x000000001a1a7229 */ /* 0x000fd0000000002e */
[----:B------:R-:W-:-:S06]  /*1420*/  DADD R26, R26, R26 ;  /* 0x000000001a1a7229 */ /* 0x000fcc000000001a */
[----:B------:R-:W0:Y:S01]  /*1430*/  MUFU.RCP64H R51, R27 ;  /* 0x0000001b00337308 */ /* 0x000e220000001800 */
[----:B------:R-:W-:-:S06]  /*1440*/  IMAD.MOV.U32 R50, RZ, RZ, 0x1 ;  /* 0x00000001ff327424 */ /* 0x000fcc00078e00ff */
[----:B0-----:R-:W-:-:S08]  /*1450*/  DFMA R48, -R26, R50, 1 ;  /* 0x3ff000001a30742b */ /* 0x001fd00000000132 */
[----:B------:R-:W-:-:S08]  /*1460*/  DFMA R48, R48, R48, R48 ;  /* 0x000000303030722b */ /* 0x000fd00000000030 */
[----:B------:R-:W-:-:S08]  /*1470*/  DFMA R48, R50, R48, R50 ;  /* 0x000000303230722b */ /* 0x000fd00000000032 */
[----:B------:R-:W-:-:S08]  /*1480*/  DFMA R50, -R26, R48, 1 ;  /* 0x3ff000001a32742b */ /* 0x000fd00000000130 */
[----:B------:R-:W-:Y:S02]  /*1490*/  DFMA R50, R48, R50, R48 ;  /* 0x000000323032722b */ /* 0x000fe40000000030 */
[----:B---3--:R-:W-:-:S06]  /*14a0*/  @!P0 DSETP.NAN.AND P6, PT, R2, R2, PT ;  /* 0x000000020200822a */ /* 0x008fcc0003fc8000 */
[----:B------:R-:W-:Y:S01]  /*14b0*/  DMUL R2, R46, R50 ;  /* 0x000000322e027228 */ /* 0x000fe20000000000 */
[----:B------:R-:W-:Y:S01]  /*14c0*/  @!P0 FSEL R8, RZ, 1.875, !P6 ;  /* 0x3ff00000ff088808 */ /* 0x000fe20007000000 */
[----:B--2---:R-:W-:-:S06]  /*14d0*/  @!P1 DSETP.NAN.AND P6, PT, R4, R4, PT ;  /* 0x000000040400922a */ /* 0x004fcc0003fc8000 */
[----:B------:R-:W-:Y:S01]  /*14e0*/  DFMA R48, -R26, R2, R46 ;  /* 0x000000021a30722b */ /* 0x000fe2000000012e */
[----:B------:R-:W-:Y:S01]  /*14f0*/  @!P1 FSEL R5, RZ, 1.875, !P6 ;  /* 0x3ff00000ff059808 */ /* 0x000fe20007000000 */
[----:B----4-:R-:W-:Y:S02]  /*1500*/  @!P2 DSETP.NAN.AND P6, PT, R52, R52, PT ;  /* 0x000000343400a22a */ /* 0x010fe40003fc8000 */
[----:B------:R-:W-:-:S04]  /*1510*/  DFMA R44, R42, 2, R44 ;  /* 0x400000002a2c782b */ /* 0x000fc8000000002c */
[----:B------:R-:W-:Y:S01]  /*1520*/  DFMA R2, R50, R48, R2 ;  /* 0x000000303202722b */ /* 0x000fe20000000002 */
[----:B------:R-:W-:Y:S01]  /*1530*/  @!P2 FSEL R4, RZ, 1.875, !P6 ;  /* 0x3ff00000ff04a808 */ /* 0x000fe20007000000 */
[----:B------:R-:W-:Y:S02]  /*1540*/  @P5 DSETP.NAN.AND P6, PT, R40, R40, PT ;  /* 0x000000282800522a */ /* 0x000fe40003fc8000 */
[----:B------:R-:W-:Y:S02]  /*1550*/  DFMA R42, R42, 2, R28 ;  /* 0x400000002a2a782b */ /* 0x000fe4000000001c */
[----:B------:R-:W-:Y:S02]  /*1560*/  DFMA R28, R34, 2, R44 ;  /* 0x40000000221c782b */ /* 0x000fe4000000002c */
[----:B------:R-:W-:Y:S01]  /*1570*/  @P5 FSEL R48, RZ, 1.875, !P6 ;  /* 0x3ff00000ff305808 */ /* 0x000fe20007000000 */
[----:B------:R-:W-:Y:S01]  /*1580*/  @P3 DSETP.NAN.AND P6, PT, R32, R32, PT ;  /* 0x000000202000322a */ /* 0x000fe20003fc8000 */
[----:B------:R-:W-:Y:S01]  /*1590*/  FFMA R44, RZ, R27, R3 ;  /* 0x0000001bff2c7223 */ /* 0x000fe20000000003 */
[----:B------:R-:W-:Y:S01]  /*15a0*/  DFMA R40, R34, 2, R30 ;  /* 0x400000002228782b */ /* 0x000fe2000000001e */
[----:B------:R-:W-:-:S02]  /*15b0*/  IMAD.MOV.U32 R33, RZ, RZ, 0x3ff00000 ;  /* 0x3ff00000ff217424 */ /* 0x000fc400078e00ff */
[----:B------:R-:W-:Y:S02]  /*15c0*/  IMAD.MOV.U32 R30, RZ, RZ, 0x0 ;  /* 0x00000000ff1e7424 */ /* 0x000fe400078e00ff */
[----:B------:R-:W-:Y:S02]  /*15d0*/  IMAD.MOV.U32 R31, RZ, RZ, 0x3ff00000 ;  /* 0x3ff00000ff1f7424 */ /* 0x000fe400078e00ff */
[----:B------:R-:W-:Y:S01]  /*15e0*/  @!P1 IMAD.MOV.U32 R33, RZ, RZ, R5 ;  /* 0x000000ffff219224 */ /* 0x000fe200078e0005 */
[----:B------:R-:W-:Y:S01]  /*15f0*/  @P3 FSEL R5, RZ, 1.875, !P6 ;  /* 0x3ff00000ff053808 */ /* 0x000fe20007000000 */
[----:B------:R-:W-:Y:S01]  /*1600*/  @!P0 IMAD.MOV.U32 R30, RZ, RZ, RZ ;  /* 0x000000ffff1e8224 */ /* 0x000fe200078e00ff */
[----:B------:R-:W-:Y:S01]  /*1610*/  FSETP.GEU.AND P6, PT, |R47|, 6.5827683646048100446e-37, PT ;  /* 0x036000002f00780b */ /* 0x000fe20003fce200 */
[----:B------:R-:W-:Y:S01]  /*1620*/  @!P0 IMAD.MOV.U32 R31, RZ, RZ, R8 ;  /* 0x000000ffff1f8224 */ /* 0x000fe200078e0008 */
[----:B------:R-:W-:Y:S01]  /*1630*/  FSETP.GT.AND P0, PT, |R44|, 1.469367938527859385e-39, PT ;  /* 0x001000002c00780b */ /* 0x000fe20003f04200 */
[----:B------:R-:W-:-:S02]  /*1640*/  IMAD.MOV.U32 R32, RZ, RZ, 0x0 ;  /* 0x00000000ff207424 */ /* 0x000fc400078e00ff */
[----:B------:R-:W-:Y:S01]  /*1650*/  @!P1 IMAD.MOV.U32 R32, RZ, RZ, RZ ;  /* 0x000000ffff209224 */ /* 0x000fe200078e00ff */
[----:B------:R-:W-:Y:S02]  /*1660*/  @P4 DSETP.NAN.AND P1, PT, R38, R38, PT ;  /* 0x000000262600422a */ /* 0x000fe40003f28000 */
[C---:B------:R-:W-:Y:S01]  /*1670*/  DFMA R34, R36.reuse, 2, R42 ;  /* 0x400000002422782b */ /* 0x040fe2000000002a */
[----:B------:R-:W-:Y:S01]  /*1680*/  IMAD.MOV.U32 R38, RZ, RZ, 0x0 ;  /* 0x00000000ff267424 */ /* 0x000fe200078e00ff */
[----:B------:R-:W-:Y:S01]  /*1690*/  DFMA R36, R36, 2, R40 ;  /* 0x400000002424782b */ /* 0x000fe20000000028 */
[----:B------:R-:W-:Y:S02]  /*16a0*/  IMAD.MOV.U32 R39, RZ, RZ, 0x3ff00000 ;  /* 0x3ff00000ff277424 */ /* 0x000fe400078e00ff */
[----:B------:R-:W-:Y:S02]  /*16b0*/  IMAD.MOV.U32 R40, RZ, RZ, 0x0 ;  /* 0x00000000ff287424 */ /* 0x000fe400078e00ff */
[----:B------:R-:W-:-:S02]  /*16c0*/  IMAD.MOV.U32 R41, RZ, RZ, 0x3ff00000 ;  /* 0x3ff00000ff297424 */ /* 0x000fc400078e00ff */
[----:B------:R-:W-:Y:S02]  /*16d0*/  IMAD.MOV.U32 R42, RZ, RZ, 0x0 ;  /* 0x00000000ff2a7424 */ /* 0x000fe400078e00ff */
[----:B------:R-:W-:Y:S02]  /*16e0*/  IMAD.MOV.U32 R43, RZ, RZ, 0x3ff00000 ;  /* 0x3ff00000ff2b7424 */ /* 0x000fe400078e00ff */
[----:B------:R-:W-:Y:S02]  /*16f0*/  IMAD.MOV.U32 R44, RZ, RZ, 0x0 ;  /* 0x00000000ff2c7424 */ /* 0x000fe400078e00ff */
[----:B------:R-:W-:Y:S01]  /*1700*/  IMAD.MOV.U32 R45, RZ, RZ, 0x3ff00000 ;  /* 0x3ff00000ff2d7424 */ /* 0x000fe200078e00ff */
[----:B------:R-:W-:Y:S01]  /*1710*/  @P4 FSEL R45, RZ, 1.875, !P1 ;  /* 0x3ff00000ff2d4808 */ /* 0x000fe20004800000 */
[----:B------:R-:W-:Y:S02]  /*1720*/  @P3 IMAD.MOV.U32 R40, RZ, RZ, RZ ;  /* 0x000000ffff283224 */ /* 0x000fe400078e00ff */
[----:B------:R-:W-:-:S02]  /*1730*/  @P3 IMAD.MOV.U32 R41, RZ, RZ, R5 ;  /* 0x000000ffff293224 */ /* 0x000fc400078e0005 */
        /* <DEDUP_REMOVED lines=8> */
[----:B------:R-:W-:-:S07]  /*17c0*/  IMAD.MOV.U32 R51, RZ, RZ, R27 ;  /* 0x000000ffff337224 */ /* 0x000fce00078e001b */
[----:B------:R-:W-:Y:S05]  /*17d0*/  CALL.REL.NOINC `($__internal_1_$__cuda_sm20_div_rn_f64_full) ;  /* 0x0000000c003c7944 */ /* 0x000fea0003c00000 */
[----:B------:R-:W-:Y:S02]  /*17e0*/  IMAD.MOV.U32 R2, RZ, RZ, R60 ;  /* 0x000000ffff027224 */ /* 0x000fe400078e003c */
[----:B------:R-:W-:-:S07]  /*17f0*/  IMAD.MOV.U32 R3, RZ, RZ, R61 ;  /* 0x000000ffff037224 */ /* 0x000fce00078e003d */
.L_x_29:
        /* <DEDUP_REMOVED lines=22> */
.L_x_30:
        /* <DEDUP_REMOVED lines=20> */
.L_x_31:
[----:B------:R-:W-:Y:S01]  /*1aa0*/  DSETP.NEU.AND P0, PT, R38, RZ, PT ;  /* 0x000000ff2600722a */ /* 0x000fe20003f0d000 */
[----:B------:R-:W0:Y:S01]  /*1ab0*/  LDCU.64 UR10, c[0x0][0x380] ;  /* 0x00007000ff0a77ac */ /* 0x000e220008000a00 */
[----:B------:R-:W-:Y:S01]  /*1ac0*/  DSETP.NEU.AND P1, PT, R42, RZ, PT ;  /* 0x000000ff2a00722a */ /* 0x000fe20003f2d000 */
[----:B------:R-:W1:Y:S01]  /*1ad0*/  LDCU.64 UR8, c[0x0][0x398] ;  /* 0x00007300ff0877ac */ /* 0x000e620008000a00 */
[----:B------:R-:W2:Y:S10]  /*1ae0*/  LDCU.64 UR4, c[0x0][0x3a0] ;  /* 0x00007400ff0477ac */ /* 0x000eb40008000a00 */
[----:B------:R-:W3:Y:S01]  /*1af0*/  @!P0 LDC.64 R52, c[0x0][0x3b8] ;  /* 0x0000ee00ff348b82 */ /* 0x000ee20000000a00 */
[----:B------:R-:W4:Y:S04]  /*1b00*/  @!P0 LDG.E.64 R22, desc[UR6][R18.64+0x8] ;  /* 0x0000080612168981 */ /* 0x000f28000c1e1b00 */
[----:B------:R1:W2:Y:S03]  /*1b10*/  @!P1 LDG.E.64 R26, desc[UR6][R18.64+-0x8] ;  /* 0xfffff806121a9981 */ /* 0x0002a6000c1e1b00 */
[----:B------:R-:W1:Y:S01]  /*1b20*/  @!P1 LDC.64 R46, c[0x0][0x3c0] ;  /* 0x0000f000ff2e9b82 */ /* 0x000e620000000a00 */
[----:B---3--:R-:W-:-:S04]  /*1b30*/  @!P0 LEA R52, P2, R20, R52, 0x3 ;  /* 0x0000003414348211 */ /* 0x008fc800078418ff */
[C-C-:B------:R-:W-:Y:S02]  /*1b40*/  @!P0 LEA.HI.X R53, R20.reuse, R53, R0.reuse, 0x3, P2 ;  /* 0x0000003514358211 */ /* 0x140fe400010f1c00 */
[C---:B0-----:R-:W-:Y:S02]  /*1b50*/  LEA R24, P2, R20.reuse, UR10, 0x3 ;  /* 0x0000000a14187c11 */ /* 0x041fe4000f8418ff */
[C---:B-1----:R-:W-:Y:S02]  /*1b60*/  @!P1 LEA R46, P3, R20.reuse, R46, 0x3 ;  /* 0x0000002e142e9211 */ /* 0x042fe400078618ff */
[----:B------:R-:W3:Y:S01]  /*1b70*/  @!P0 LDG.E.64 R52, desc[UR6][R52.64] ;  /* 0x0000000634348981 */ /* 0x000ee2000c1e1b00 */
[C-C-:B------:R-:W-:Y:S02]  /*1b80*/  LEA.HI.X R25, R20.reuse, UR11, R0.reuse, 0x3, P2 ;  /* 0x0000000b14197c11 */ /* 0x140fe400090f1c00 */
[----:B------:R-:W-:-:S03]  /*1b90*/  @!P1 LEA.HI.X R47, R20, R47, R0, 0x3, P3 ;  /* 0x0000002f142f9211 */ /* 0x000fc600018f1c00 */
[----:B------:R-:W3:Y:S01]  /*1ba0*/  @!P0 LDG.E.64 R50, desc[UR6][R24.64+0x8] ;  /* 0x0000080618328981 */ /* 0x000ee2000c1e1b00 */
[----:B------:R-:W-:-:S03]  /*1bb0*/  @!P1 IMAD.MOV.U32 R48, RZ, RZ, R24 ;  /* 0x000000ffff309224 */ /* 0x000fc600078e0018 */
[----:B------:R-:W3:Y:S01]  /*1bc0*/  @!P1 LDG.E.64 R46, desc[UR6][R46.64] ;  /* 0x000000062e2e9981 */ /* 0x000ee2000c1e1b00 */
[----:B------:R-:W-:-:S06]  /*1bd0*/  @!P1 IMAD.MOV.U32 R49, RZ, RZ, R25 ;  /* 0x000000ffff319224 */ /* 0x000fcc00078e0019 */
[----:B------:R-:W3:Y:S01]  /*1be0*/  @!P1 LDG.E.64 R48, desc[UR6][R48.64+-0x8] ;  /* 0xfffff80630309981 */ /* 0x000ee2000c1e1b00 */
[----:B------:R-:W-:Y:S02]  /*1bf0*/  IMAD.MOV.U32 R18, RZ, RZ, R24 ;  /* 0x000000ffff127224 */ /* 0x000fe400078e0018 */
[----:B------:R-:W-:-:S06]  /*1c00*/  IMAD.MOV.U32 R19, RZ, RZ, R25 ;  /* 0x000000ffff137224 */ /* 0x000fcc00078e0019 */
[----:B------:R-:W5:Y:S01]  /*1c10*/  LDG.E.64 R18, desc[UR6][R18.64] ;  /* 0x0000000612127981 */ /* 0x000f62000c1e1b00 */
[----:B------:R-:W-:Y:S01]  /*1c20*/  DSETP.NEU.AND P3, PT, R30, RZ, PT ;  /* 0x000000ff1e00722a */ /* 0x000fe20003f6d000 */
[----:B------:R-:W-:Y:S01]  /*1c30*/  BSSY.RECONVERGENT B0, `(.L_x_32) ;  /* 0x000002d000007945 */ /* 0x000fe20003800200 */
[----:B------:R-:W-:Y:S02]  /*1c40*/  DADD R38, R42, R38 ;  /* 0x000000002a267229 */ /* 0x000fe40000000026 */
[----:B------:R-:W-:Y:S02]  /*1c50*/  DSETP.NEU.AND P2, PT, R44, RZ, PT ;  /* 0x000000ff2c00722a */ /* 0x000fe40003f4d000 */
[----:B------:R-:W-:Y:S02]  /*1c60*/  DADD R30, R40, R30 ;  /* 0x00000000281e7229 */ /* 0x000fe4000000001e */
[C---:B----4-:R-:W-:Y:S02]  /*1c70*/  @!P0 DADD R22, R16.reuse, R22 ;  /* 0x0000000010168229 */ /* 0x050fe40000000016 */
[----:B--2---:R-:W-:-:S06]  /*1c80*/  @!P1 DADD R26, R16, R26 ;  /* 0x00000000101a9229 */ /* 0x004fcc000000001a */
[-C--:B------:R-:W-:Y:S02]  /*1c90*/  @!P0 DMUL R22, R22, R2.reuse ;  /* 0x0000000216168228 */ /* 0x080fe40000000000 */
[----:B------:R-:W-:-:S06]  /*1ca0*/  @!P1 DMUL R26, R26, R2 ;  /* 0x000000021a1a9228 */ /* 0x000fcc0000000000 */
[C---:B------:R-:W-:Y:S02]  /*1cb0*/  @!P0 DMUL R2, R62.reuse, R22 ;  /* 0x000000163e028228 */ /* 0x040fe40000000000 */
[----:B------:R-:W-:-:S06]  /*1cc0*/  @!P1 DMUL R26, R62, R26 ;  /* 0x0000001a3e1a9228 */ /* 0x000fcc0000000000 */
[----:B------:R-:W-:Y:S02]  /*1cd0*/  @!P0 DMUL R2, R2, -0.5 ;  /* 0xbfe0000002028828 */ /* 0x000fe40000000000 */
[----:B---3--:R-:W-:-:S08]  /*1ce0*/  @!P0 DADD R52, R28, -R52 ;  /* 0x000000001c348229 */ /* 0x008fd00000000834 */
[----:B------:R-:W-:Y:S02]  /*1cf0*/  @!P0 DFMA R50, R52, R50, R2 ;  /* 0x000000323432822b */ /* 0x000fe40000000002 */
[----:B------:R-:W-:Y:S02]  /*1d00*/  @!P1 DMUL R2, R26, 0.5 ;  /* 0x3fe000001a029828 */ /* 0x000fe40000000000 */
[----:B------:R-:W-:Y:S01]  /*1d10*/  @!P1 DADD R46, R28, -R46 ;  /* 0x000000001c2e9229 */ /* 0x000fe2000000082e */
[----:B------:R-:W-:Y:S02]  /*1d20*/  CS2R R16, SRZ ;  /* 0x0000000000107805 */ /* 0x000fe4000001ff00 */
[----:B------:R-:W-:Y:S01]  /*1d30*/  CS2R R22, SRZ ;  /* 0x0000000000167805 */ /* 0x000fe2000001ff00 */
[----:B------:R-:W-:-:S04]  /*1d40*/  @!P0 DADD R22, RZ, R50 ;  /* 0x00000000ff168229 */ /* 0x000fc80000000032 */
[----:B------:R-:W-:Y:S01]  /*1d50*/  @!P1 DFMA R16, R46, R48, R2 ;  /* 0x000000302e10922b */ /* 0x000fe20000000002 */
[C---:B------:R-:W-:Y:S01]  /*1d60*/  LEA R2, P4, R20.reuse, UR8, 0x3 ;  /* 0x0000000814027c11 */ /* 0x040fe2000f8818ff */
[----:B------:R-:W-:Y:S02]  /*1d70*/  DSETP.NEU.AND P0, PT, R40, RZ, PT ;  /* 0x000000ff2800722a */ /* 0x000fe40003f0d000 */
[----:B------:R-:W-:Y:S01]  /*1d80*/  DSETP.NEU.AND P1, PT, R32, RZ, PT ;  /* 0x000000ff2000722a */ /* 0x000fe20003f2d000 */
[----:B------:R-:W-:-:S03]  /*1d90*/  LEA.HI.X R3, R20, UR9, R0, 0x3, P4 ;  /* 0x0000000914037c11 */ /* 0x000fc6000a0f1c00 */
[----:B------:R-:W-:Y:S01]  /*1da0*/  DADD R16, R16, R22 ;  /* 0x0000000010107229 */ /* 0x000fe20000000016 */
[----:B------:R-:W-:Y:S01]  /*1db0*/  CS2R R22, SRZ ;  /* 0x0000000000167805 */ /* 0x000fe2000001ff00 */
[----:B------:R-:W-:Y:S09]  /*1dc0*/  @P3 BRA `(.L_x_33) ;  /* 0x00000000004c3947 */ /* 0x000ff20003800000 */
[C---:B------:R-:W-:Y:S01]  /*1dd0*/  IMAD.SHL.U32 R49, R6.reuse, 0x8, RZ ;  /* 0x0000000806317824 */ /* 0x040fe200078e00ff */
[----:B------:R-:W-:Y:S01]  /*1de0*/  SHF.L.U64.HI R7, R6, 0x3, R7 ;  /* 0x0000000306077819 */ /* 0x000fe20000010207 */
[----:B------:R-:W0:Y:S01]  /*1df0*/  LDCU.64 UR12, c[0x0][0x3c8] ;  /* 0x00007900ff0c77ac */ /* 0x000e220008000a00 */
[----:B------:R-:W2:Y:S02]  /*1e00*/  LDG.E.64 R40, desc[UR6][R2.64] ;  /* 0x0000000602287981 */ /* 0x000ea4000c1e1b00 */
[----:B------:R-:W-:-:S05]  /*1e10*/  IADD3 R42, P3, PT, R2, R49, RZ ;  /* 0x00000031022a7210 */ /* 0x000fca0007f7e0ff */
[----:B------:R-:W-:-:S06]  /*1e20*/  IMAD.X R43, R3, 0x1, R7, P3 ;  /* 0x00000001032b7824 */ /* 0x000fcc00018e0607 */
[----:B------:R-:W2:Y:S01]  /*1e30*/  LDG.E.64 R42, desc[UR6][R42.64] ;  /* 0x000000062a2a7981 */ /* 0x000ea2000c1e1b00 */
[----:B0-----:R-:W-:-:S04]  /*1e40*/  LEA R46, P3, R20, UR12, 0x3 ;  /* 0x0000000c142e7c11 */ /* 0x001fc8000f8618ff */
[----:B------:R-:W-:Y:S02]  /*1e50*/  LEA.HI.X R47, R20, UR13, R0, 0x3, P3 ;  /* 0x0000000d142f7c11 */ /* 0x000fe400098f1c00 */
[----:B------:R-:W-:-:S03]  /*1e60*/  IADD3 R48, P3, PT, R24, R49, RZ ;  /* 0x0000003118307210 */ /* 0x000fc60007f7e0ff */
[----:B------:R-:W3:Y:S02]  /*1e70*/  LDG.E.64 R26, desc[UR6][R46.64] ;  /* 0x000000062e1a7981 */ /* 0x000ee4000c1e1b00 */
[----:B------:R-:W-:-:S05]  /*1e80*/  IMAD.X R49, R25, 0x1, R7, P3 ;  /* 0x0000000119317824 */ /* 0x000fca00018e0607 */
[----:B------:R-:W4:Y:S01]  /*1e90*/  LDG.E.64 R22, desc[UR6][R48.64] ;  /* 0x0000000630167981 */ /* 0x000f22000c1e1b00 */
[----:B--2---:R-:W-:-:S08]  /*1ea0*/  DADD R40, R42, R40 ;  /* 0x000000002a287229 */ /* 0x004fd00000000028 */
[----:B------:R-:W-:-:S08]  /*1eb0*/  DMUL R40, R40, R4 ;  /* 0x0000000428287228 */ /* 0x000fd00000000000 */
[----:B------:R-:W-:Y:S02]  /*1ec0*/  DMUL R40, R14, R40 ;  /* 0x000000280e287228 */ /* 0x000fe40000000000 */
[----:B---3--:R-:W-:-:S06]  /*1ed0*/  DADD R26, R34, -R26 ;  /* 0x00000000221a7229 */ /* 0x008fcc000000081a */
[----:B------:R-:W-:-:S08]  /*1ee0*/  DMUL R40, R40, -0.5 ;  /* 0xbfe0000028287828 */ /* 0x000fd00000000000 */
[----:B----4-:R-:W-:-:S11]  /*1ef0*/  DFMA R22, R26, R22, R40 ;  /* 0x000000161a16722b */ /* 0x010fd60000000028 */
.L_x_33:
[----:B------:R-:W-:Y:S05]  /*1f00*/  BSYNC.RECONVERGENT B0 ;  /* 0x0000000000007941 */ /* 0x000fea0003800200 */
.L_x_32:
[----:B------:R-:W-:Y:S01]  /*1f10*/  BSSY.RECONVERGENT B0, `(.L_x_34) ;  /* 0x000001d000007945 */ /* 0x000fe20003800200 */
[----:B------:R-:W-:Y:S02]  /*1f20*/  DMUL R30, R34, R30 ;  /* 0x0000001e221e7228 */ /* 0x000fe40000000000 */
[----:B------:R-:W-:Y:S01]  /*1f30*/  DADD R16, R16, R22 ;  /* 0x0000000010107229 */ /* 0x000fe20000000016 */
[----:B------:R-:W-:Y:S01]  /*1f40*/  CS2R R22, SRZ ;  /* 0x0000000000167805 */ /* 0x000fe2000001ff00 */
[----:B------:R-:W-:Y:S09]  /*1f50*/  @P0 BRA `(.L_x_35) ;  /* 0x0000000000600947 */ /* 0x000ff20003800000 */
[----:B------:R-:W-:Y:S01]  /*1f60*/  SHF.R.S32.HI R7, RZ, 0x1f, R6 ;  /* 0x0000001fff077819 */ /* 0x000fe20000011406 */
[----:B------:R-:W-:Y:S01]  /*1f70*/  IMAD.MOV.U32 R46, RZ, RZ, R2 ;  /* 0x000000ffff2e7224 */ /* 0x000fe200078e0002 */
[----:B------:R-:W-:Y:S01]  /*1f80*/  IADD3 R6, P0, PT, -R6, R20, RZ ;  /* 0x0000001406067210 */ /* 0x000fe20007f1e1ff */
[----:B------:R-:W-:Y:S01]  /*1f90*/  IMAD.MOV.U32 R47, RZ, RZ, R3 ;  /* 0x000000ffff2f7224 */ /* 0x000fe200078e0003 */
[----:B------:R-:W0:Y:S03]  /*1fa0*/  LDCU.64 UR12, c[0x0][0x3d0] ;  /* 0x00007a00ff0c77ac */ /* 0x000e260008000a00 */
[----:B------:R-:W-:Y:S02]  /*1fb0*/  IMAD.X R7, R0, 0x1, ~R7, P0 ;  /* 0x0000000100077824 */ /* 0x000fe400000e0e07 */
[C---:B------:R-:W-:Y:S01]  /*1fc0*/  IMAD.SHL.U32 R40, R6.reuse, 0x8, RZ ;  /* 0x0000000806287824 */ /* 0x040fe200078e00ff */
[----:B------:R-:W2:Y:S02]  /*1fd0*/  LDG.E.64 R46, desc[UR6][R46.64] ;  /* 0x000000062e2e7981 */ /* 0x000ea4000c1e1b00 */
[----:B------:R-:W-:-:S02]  /*1fe0*/  SHF.L.U64.HI R8, R6, 0x3, R7 ;  /* 0x0000000306087819 */ /* 0x000fc40000010207 */
[----:B------:R-:W-:-:S04]  /*1ff0*/  IADD3 R42, P0, PT, R40, UR8, RZ ;  /* 0x00000008282a7c10 */ /* 0x000fc8000ff1e0ff */
[----:B------:R-:W-:-:S05]  /*2000*/  IADD3.X R43, PT, PT, R8, UR9, RZ, P0, !PT ;  /* 0x00000009082b7c10 */ /* 0x000fca00087fe4ff */
[----:B------:R-:W2:Y:S01]  /*2010*/  LDG.E.64 R6, desc[UR6][R42.64] ;  /* 0x000000062a067981 */ /* 0x000ea2000c1e1b00 */
[----:B0-----:R-:W-:-:S04]  /*2020*/  LEA R26, P0, R20, UR12, 0x3 ;  /* 0x0000000c141a7c11 */ /* 0x001fc8000f8018ff */
[----:B------:R-:W-:Y:S02]  /*2030*/  LEA.HI.X R27, R20, UR13, R0, 0x3, P0 ;  /* 0x0000000d141b7c11 */ /* 0x000fe400080f1c00 */
[----:B------:R-:W-:-:S03]  /*2040*/  IADD3 R40, P0, PT, R40, UR10, RZ ;  /* 0x0000000a28287c10 */ /* 0x000fc6000ff1e0ff */
[----:B------:R-:W3:Y:S01]  /*2050*/  LDG.E.64 R2, desc[UR6][R26.64] ;  /* 0x000000061a027981 */ /* 0x000ee2000c1e1b00 */
[----:B------:R-:W-:-:S05]  /*2060*/  IADD3.X R41, PT, PT, R8, UR11, RZ, P0, !PT ;  /* 0x0000000b08297c10 */ /* 0x000fca00087fe4ff */
[----:B------:R-:W4:Y:S01]  /*2070*/  LDG.E.64 R22, desc[UR6][R40.64] ;  /* 0x0000000628167981 */ /* 0x000f22000c1e1b00 */
[----:B--2---:R-:W-:-:S08]  /*2080*/  DADD R6, R46, R6 ;  /* 0x000000002e067229 */ /* 0x004fd00000000006 */
[----:B------:R-:W-:-:S08]  /*2090*/  DMUL R6, R6, R4 ;  /* 0x0000000406067228 */ /* 0x000fd00000000000 */
[----:B------:R-:W-:Y:S02]  /*20a0*/  DMUL R6, R14, R6 ;  /* 0x000000060e067228 */ /* 0x000fe40000000000 */
[----:B---3--:R-:W-:-:S06]  /*20b0*/  DADD R2, R34, -R2 ;  /* 0x0000000022027229 */ /* 0x008fcc0000000802 */
[----:B------:R-:W-:-:S08]  /*20c0*/  DMUL R6, R6, 0.5 ;  /* 0x3fe0000006067828 */ /* 0x000fd00000000000 */
[----:B----4-:R-:W-:-:S11]  /*20d0*/  DFMA R22, R2, R22, R6 ;  /* 0x000000160216722b */ /* 0x010fd60000000006 */
.L_x_35:
[----:B------:R-:W-:Y:S05]  /*20e0*/  BSYNC.RECONVERGENT B0 ;  /* 0x0000000000007941 */ /* 0x000fea0003800200 */
.L_x_34:
[C---:B------:R-:W-:Y:S01]  /*20f0*/  LEA R2, P0, R20.reuse, UR4, 0x3 ;  /* 0x0000000414027c11 */ /* 0x040fe2000f8018ff */
[----:B------:R-:W-:Y:S01]  /*2100*/  BSSY.RECONVERGENT B0, `(.L_x_36) ;  /* 0x0000018000007945 */ /* 0x000fe20003800200 */
[----:B------:R-:W-:Y:S01]  /*2110*/  DADD R16, R16, R22 ;  /* 0x0000000010107229 */ /* 0x000fe20000000016 */
[----:B------:R-:W-:Y:S02]  /*2120*/  CS2R R4, SRZ ;  /* 0x0000000000047805 */ /* 0x000fe4000001ff00 */
[----:B------:R-:W-:Y:S01]  /*2130*/  LEA.HI.X R3, R20, UR5, R0, 0x3, P0 ;  /* 0x0000000514037c11 */ /* 0x000fe200080f1c00 */
[----:B------:R-:W-:Y:S07]  /*2140*/  @P1 BRA `(.L_x_37) ;  /* 0x00000000004c1947 */ /* 0x000fee0003800000 */
[C---:B------:R-:W-:Y:S01]  /*2150*/  IMAD.SHL.U32 R7, R10.reuse, 0x8, RZ ;  /* 0x000000080a077824 */ /* 0x040fe200078e00ff */
[----:B------:R-:W-:Y:S01]  /*2160*/  SHF.L.U64.HI R27, R10, 0x3, R9 ;  /* 0x000000030a1b7819 */ /* 0x000fe20000010209 */
[----:B------:R-:W0:Y:S01]  /*2170*/  LDCU.64 UR8, c[0x0][0x3d8] ;  /* 0x00007b00ff0877ac */ /* 0x000e220008000a00 */
[----:B------:R-:W2:Y:S02]  /*2180*/  LDG.E.64 R10, desc[UR6][R2.64] ;  /* 0x00000006020a7981 */ /* 0x000ea4000c1e1b00 */
[----:B------:R-:W-:-:S05]  /*2190*/  IADD3 R22, P0, PT, R7, R2, RZ ;  /* 0x0000000207167210 */ /* 0x000fca0007f1e0ff */
[----:B------:R-:W-:-:S05]  /*21a0*/  IMAD.X R23, R27, 0x1, R3, P0 ;  /* 0x000000011b177824 */ /* 0x000fca00000e0603 */
[----:B------:R-:W2:Y:S01]  /*21b0*/  LDG.E.64 R8, desc[UR6][R22.64] ;  /* 0x0000000616087981 */ /* 0x000ea2000c1e1b00 */
[----:B0-----:R-:W-:-:S04]  /*21c0*/  LEA R14, P0, R20, UR8, 0x3 ;  /* 0x00000008140e7c11 */ /* 0x001fc8000f8018ff */
[----:B------:R-:W-:Y:S02]  /*21d0*/  LEA.HI.X R15, R20, UR9, R0, 0x3, P0 ;  /* 0x00000009140f7c11 */ /* 0x000fe400080f1c00 */
[----:B------:R-:W-:-:S03]  /*21e0*/  IADD3 R6, P0, PT, R7, R24, RZ ;  /* 0x0000001807067210 */ /* 0x000fc60007f1e0ff */
[----:B------:R-:W3:Y:S02]  /*21f0*/  LDG.E.64 R4, desc[UR6][R14.64] ;  /* 0x000000060e047981 */ /* 0x000ee4000c1e1b00 */
[----:B------:R-:W-:-:S06]  /*2200*/  IMAD.X R7, R27, 0x1, R25, P0 ;  /* 0x000000011b077824 */ /* 0x000fcc00000e0619 */
[----:B------:R-:W4:Y:S01]  /*2210*/  LDG.E.64 R6, desc[UR6][R6.64] ;  /* 0x0000000606067981 */ /* 0x000f22000c1e1b00 */
[----:B--2---:R-:W-:-:S08]  /*2220*/  DADD R8, R8, R10 ;  /* 0x0000000008087229 */ /* 0x004fd0000000000a */
[----:B------:R-:W-:-:S08]  /*2230*/  DMUL R8, R8, R60 ;  /* 0x0000003c08087228 */ /* 0x000fd00000000000 */
[----:B------:R-:W-:Y:S02]  /*2240*/  DMUL R8, R12, R8 ;  /* 0x000000080c087228 */ /* 0x000fe40000000000 */
[----:B---3--:R-:W-:-:S06]  /*2250*/  DADD R4, R36, -R4 ;  /* 0x0000000024047229 */ /* 0x008fcc0000000804 */
[----:B------:R-:W-:-:S08]  /*2260*/  DMUL R8, R8, -0.5 ;  /* 0xbfe0000008087828 */ /* 0x000fd00000000000 */
[----:B----4-:R-:W-:-:S11]  /*2270*/  DFMA R4, R4, R6, R8 ;  /* 0x000000060404722b */ /* 0x010fd60000000008 */
.L_x_37:
[----:B------:R-:W-:Y:S05]  /*2280*/  BSYNC.RECONVERGENT B0 ;  /* 0x0000000000007941 */ /* 0x000fea0003800200 */
.L_x_36:
[----:B------:R-:W-:Y:S01]  /*2290*/  BSSY.RECONVERGENT B0, `(.L_x_38) ;  /* 0x0000018000007945 */ /* 0x000fe20003800200 */
[----:B------:R-:W-:-:S03]  /*22a0*/  CS2R R6, SRZ ;  /* 0x0000000000067805 */ /* 0x000fc6000001ff00 */
[----:B------:R-:W-:Y:S05]  /*22b0*/  @P2 BRA `(.L_x_39) ;  /* 0x0000000000542947 */ /* 0x000fea0003800000 */
[C---:B------:R-:W-:Y:S01]  /*22c0*/  IMAD.SHL.U32 R14, R56.reuse, 0x8, RZ ;  /* 0x00000008380e7824 */ /* 0x040fe200078e00ff */
[----:B------:R-:W-:Y:S01]  /*22d0*/  SHF.L.U64.HI R56, R56, 0x3, R57 ;  /* 0x0000000338387819 */ /* 0x000fe20000010239 */
[----:B------:R-:W-:Y:S01]  /*22e0*/  IMAD.MOV.U32 R24, RZ, RZ, R2 ;  /* 0x000000ffff187224 */ /* 0x000fe200078e0002 */
[----:B------:R-:W0:Y:S01]  /*22f0*/  LDCU.64 UR8, c[0x0][0x3e0] ;  /* 0x00007c00ff0877ac */ /* 0x000e220008000a00 */
[----:B------:R-:W-:Y:S01]  /*2300*/  IMAD.MOV.U32 R25, RZ, RZ, R3 ;  /* 0x000000ffff197224 */ /* 0x000fe200078e0003 */
[----:B------:R-:W-:-:S04]  /*2310*/  IADD3 R22, P0, PT, R14, UR4, RZ ;  /* 0x000000040e167c10 */ /* 0x000fc8000ff1e0ff */
[----:B------:R-:W-:Y:S01]  /*2320*/  IADD3.X R23, PT, PT, R56, UR5, RZ, P0, !PT ;  /* 0x0000000538177c10 */ /* 0x000fe200087fe4ff */
[----:B------:R-:W2:Y:S04]  /*2330*/  LDG.E.64 R24, desc[UR6][R24.64] ;  /* 0x0000000618187981 */ /* 0x000ea8000c1e1b00 */
        /* <DEDUP_REMOVED lines=13> */
.L_x_39:
[----:B------:R-:W-:Y:S05]  /*2410*/  BSYNC.RECONVERGENT B0 ;  /* 0x0000000000007941 */ /* 0x000fea0003800200 */
.L_x_38:
[----:B------:R-:W0:Y:S01]  /*2420*/  LDCU.64 UR8, c[0x0][0x388] ;  /* 0x00007100ff0877ac */ /* 0x000e220008000a00 */
[----:B------:R-:W-:Y:S02]  /*2430*/  DADD R32, R44, R32 ;  /* 0x000000002c207229 */ /* 0x000fe40000000020 */
[----:B------:R-:W-:Y:S02]  /*2440*/  DFMA R30, R28, R38, R30 ;  /* 0x000000261c1e722b */ /* 0x000fe4000000001e */
[----:B------:R-:W-:-:S06]  /*2450*/  DADD R4, R16, R4 ;  /* 0x0000000010047229 */ /* 0x000fcc0000000004 */
[----:B------:R-:W-:Y:S02]  /*2460*/  DFMA R30, R36, R32, R30 ;  /* 0x00000020241e722b */ /* 0x000fe4000000001e */
[----:B------:R-:W-:Y:S01]  /*2470*/  DADD R6, R4, R6 ;  /* 0x0000000004067229 */ /* 0x000fe20000000006 */
[----:B0-----:R-:W-:-:S07]  /*2480*/  LEA R2, P0, R20, UR8, 0x3 ;  /* 0x0000000814027c11 */ /* 0x001fce000f8018ff */
[----:B-----5:R-:W-:Y:S01]  /*2490*/  DFMA R6, R30, R18, R6 ;  /* 0x000000121e06722b */ /* 0x020fe20000000006 */
[----:B------:R-:W-:-:S06]  /*24a0*/  LEA.HI.X R3, R20, UR9, R0, 0x3, P0 ;  /* 0x0000000914037c11 */ /* 0x000fcc00080f1c00 */
[----:B------:R-:W-:Y:S01]  /*24b0*/  STG.E.64 desc[UR6][R2.64], R6 ;  /* 0x0000000602007986 */ /* 0x000fe2000c101b06 */
[----:B------:R-:W-:Y:S05]  /*24c0*/  EXIT ;  /* 0x000000000000794d */ /* 0x000fea0003800000 */
        .weak           $__internal_1_$__cuda_sm20_div_rn_f64_full
        .type           $__internal_1_$__cuda_sm20_div_rn_f64_full,@function
        .size           $__internal_1_$__cuda_sm20_div_rn_f64_full,(.L_x_46 - $__internal_1_$__cuda_sm20_div_rn_f64_full)
$__internal_1_$__cuda_sm20_div_rn_f64_full:
[----:B------:R-:W-:Y:S01]  /*24d0*/  FSETP.GEU.AND P2, PT, |R47|, 1.469367938527859385e-39, PT ;  /* 0x001000002f00780b */ /* 0x000fe20003f4e200 */
[----:B------:R-:W-:Y:S01]  /*24e0*/  IMAD.MOV.U32 R50, RZ, RZ, R48 ;  /* 0x000000ffff327224 */ /* 0x000fe200078e0030 */
[C---:B------:R-:W-:Y:S01]  /*24f0*/  FSETP.GEU.AND P0, PT, |R51|.reuse, 1.469367938527859385e-39, PT ;  /* 0x001000003300780b */ /* 0x040fe20003f0e200 */
[----:B------:R-:W-:Y:S01]  /*2500*/  IMAD.MOV.U32 R60, RZ, RZ, 0x1 ;  /* 0x00000001ff3c7424 */ /* 0x000fe200078e00ff */
[----:B------:R-:W-:Y:S02]  /*2510*/  LOP3.LUT R49, R51, 0x800fffff, RZ, 0xc0, !PT ;  /* 0x800fffff33317812 */ /* 0x000fe400078ec0ff */
[----:B------:R-:W-:Y:S02]  /*2520*/  LOP3.LUT R52, R47, 0x7ff00000, RZ, 0xc0, !PT ;  /* 0x7ff000002f347812 */ /* 0x000fe400078ec0ff */
[----:B------:R-:W-:Y:S02]  /*2530*/  LOP3.LUT R49, R49, 0x3ff00000, RZ, 0xfc, !PT ;  /* 0x3ff0000031317812 */ /* 0x000fe400078efcff */
[----:B------:R-:W-:-:S02]  /*2540*/  LOP3.LUT R59, R51, 0x7ff00000, RZ, 0xc0, !PT ;  /* 0x7ff00000333b7812 */ /* 0x000fc400078ec0ff */
[----:B------:R-:W-:Y:S01]  /*2550*/  LOP3.LUT R58, R47, 0x7ff00000, RZ, 0xc0, !PT ;  /* 0x7ff000002f3a7812 */ /* 0x000fe200078ec0ff */
[----:B------:R-:W-:Y:S01]  /*2560*/  @!P2 IMAD.MOV.U32 R54, RZ, RZ, RZ ;  /* 0x000000ffff36a224 */ /* 0x000fe200078e00ff */
[----:B------:R-:W-:Y:S01]  /*2570*/  @!P2 LOP3.LUT R53, R51, 0x7ff00000, RZ, 0xc0, !PT ;  /* 0x7ff000003335a812 */ /* 0x000fe200078ec0ff */
[----:B------:R-:W-:Y:S01]  /*2580*/  @!P0 DMUL R48, R50, 8.98846567431157953865e+307 ;  /* 0x7fe0000032308828 */ /* 0x000fe20000000000 */
[----:B------:R-:W-:Y:S02]  /*2590*/  ISETP.GE.U32.AND P1, PT, R58, R59, PT ;  /* 0x0000003b3a00720c */ /* 0x000fe40003f26070 */
[----:B------:R-:W-:Y:S01]  /*25a0*/  @!P2 ISETP.GE.U32.AND P3, PT, R52, R53, PT ;  /* 0x000000353400a20c */ /* 0x000fe20003f66070 */
[----:B------:R-:W-:Y:S02]  /*25b0*/  IMAD.MOV.U32 R53, RZ, RZ, 0x1ca00000 ;  /* 0x1ca00000ff357424 */ /* 0x000fe400078e00ff */
[----:B------:R-:W0:Y:S03]  /*25c0*/  MUFU.RCP64H R61, R49 ;  /* 0x00000031003d7308 */ /* 0x000e260000001800 */
[----:B------:R-:W-:-:S02]  /*25d0*/  @!P2 SEL R55, R53, 0x63400000, !P3 ;  /* 0x634000003537a807 */ /* 0x000fc40005800000 */
[----:B------:R-:W-:Y:S02]  /*25e0*/  SEL R53, R53, 0x63400000, !P1 ;  /* 0x6340000035357807 */ /* 0x000fe40004800000 */
[--C-:B------:R-:W-:Y:S02]  /*25f0*/  @!P2 LOP3.LUT R52, R55, 0x80000000, R47.reuse, 0xf8, !PT ;  /* 0x800000003734a812 */ /* 0x100fe400078ef82f */
[----:B------:R-:W-:Y:S02]  /*2600*/  LOP3.LUT R53, R53, 0x800fffff, R47, 0xf8, !PT ;  /* 0x800fffff35357812 */ /* 0x000fe400078ef82f */
[----:B------:R-:W-:Y:S01]  /*2610*/  @!P2 LOP3.LUT R55, R52, 0x100000, RZ, 0xfc, !PT ;  /* 0x001000003437a812 */ /* 0x000fe200078efcff */
[----:B------:R-:W-:Y:S01]  /*2620*/  IMAD.MOV.U32 R52, RZ, RZ, R46 ;  /* 0x000000ffff347224 */ /* 0x000fe200078e002e */
[----:B------:R-:W-:-:S05]  /*2630*/  @!P0 LOP3.LUT R59, R49, 0x7ff00000, RZ, 0xc0, !PT ;  /* 0x7ff00000313b8812 */ /* 0x000fca00078ec0ff */
[----:B------:R-:W-:Y:S02]  /*2640*/  @!P2 DFMA R52, R52, 2, -R54 ;  /* 0x400000003434a82b */ /* 0x000fe40000000836 */
[----:B0-----:R-:W-:-:S08]  /*2650*/  DFMA R54, R60, -R48, 1 ;  /* 0x3ff000003c36742b */ /* 0x001fd00000000830 */
[----:B------:R-:W-:Y:S01]  /*2660*/  DFMA R54, R54, R54, R54 ;  /* 0x000000363636722b */ /* 0x000fe20000000036 */
[----:B------:R-:W-:-:S07]  /*2670*/  @!P2 LOP3.LUT R58, R53, 0x7ff00000, RZ, 0xc0, !PT ;  /* 0x7ff00000353aa812 */ /* 0x000fce00078ec0ff */
[----:B------:R-:W-:-:S08]  /*2680*/  DFMA R60, R60, R54, R60 ;  /* 0x000000363c3c722b */ /* 0x000fd0000000003c */
[----:B------:R-:W-:-:S08]  /*2690*/  DFMA R64, R60, -R48, 1 ;  /* 0x3ff000003c40742b */ /* 0x000fd00000000830 */
[----:B------:R-:W-:-:S08]  /*26a0*/  DFMA R64, R60, R64, R60 ;  /* 0x000000403c40722b */ /* 0x000fd0000000003c */
[----:B------:R-:W-:-:S08]  /*26b0*/  DMUL R60, R64, R52 ;  /* 0x00000034403c7228 */ /* 0x000fd00000000000 */
[----:B------:R-:W-:-:S08]  /*26c0*/  DFMA R54, R60, -R48, R52 ;  /* 0x800000303c36722b */ /* 0x000fd00000000034 */
[----:B------:R-:W-:Y:S01]  /*26d0*/  DFMA R54, R64, R54, R60 ;  /* 0x000000364036722b */ /* 0x000fe2000000003c */
[----:B------:R-:W-:-:S05]  /*26e0*/  VIADD R60, R58, 0xffffffff ;  /* 0xffffffff3a3c7836 */ /* 0x000fca0000000000 */
[----:B------:R-:W-:Y:S01]  /*26f0*/  ISETP.GT.U32.AND P0, PT, R60, 0x7feffffe, PT ;  /* 0x7feffffe3c00780c */ /* 0x000fe20003f04070 */
[----:B------:R-:W-:-:S05]  /*2700*/  VIADD R60, R59, 0xffffffff ;  /* 0xffffffff3b3c7836 */ /* 0x000fca0000000000 */
[----:B------:R-:W-:-:S13]  /*2710*/  ISETP.GT.U32.OR P0, PT, R60, 0x7feffffe, P0 ;  /* 0x7feffffe3c00780c */ /* 0x000fda0000704470 */
[----:B------:R-:W-:Y:S05]  /*2720*/  @P0 BRA `(.L_x_40) ;  /* 0x0000000000740947 */ /* 0x000fea0003800000 */
[----:B------:R-:W-:Y:S01]  /*2730*/  LOP3.LUT R46, R47, 0x7ff00000, RZ, 0xc0, !PT ;  /* 0x7ff000002f2e7812 */ /* 0x000fe200078ec0ff */
[----:B------:R-:W-:Y:S01]  /*2740*/  IMAD.MOV.U32 R58, RZ, RZ, RZ ;  /* 0x000000ffff3a7224 */ /* 0x000fe200078e00ff */
[----:B------:R-:W-:-:S04]  /*2750*/  LOP3.LUT R47, R51, 0x7ff00000, RZ, 0xc0, !PT ;  /* 0x7ff00000332f7812 */ /* 0x000fc800078ec0ff */
[CC--:B------:R-:W-:Y:S02]  /*2760*/  ISETP.GE.U32.AND P0, PT, R46.reuse, R47.reuse, PT ;  /* 0x0000002f2e00720c */ /* 0x0c0fe40003f06070 */
[----:B------:R-:W-:Y:S01]  /*2770*/  VIADDMNMX R47, R46, -R47, 0xb9600000, !PT ;  /* 0xb96000002e2f7446 */ /* 0x000fe2000780092f */
[----:B------:R-:W-:-:S03]  /*2780*/  IMAD.MOV.U32 R46, RZ, RZ, 0x1ca00000 ;  /* 0x1ca00000ff2e7424 */ /* 0x000fc600078e00ff */
[----:B------:R-:W-:Y:S02]  /*2790*/  VIMNMX R47, PT, PT, R47, 0x46a00000, PT ;  /* 0x46a000002f2f7848 */ /* 0x000fe40003fe0100 */
[----:B------:R-:W-:-:S05]  /*27a0*/  SEL R46, R46, 0x63400000, !P0 ;  /* 0x634000002e2e7807 */ /* 0x000fca0004000000 */
[----:B------:R-:W-:-:S04]  /*27b0*/  IMAD.IADD R46, R47, 0x1, -R46 ;  /* 0x000000012f2e7824 */ /* 0x000fc800078e0a2e */
        /* <DEDUP_REMOVED lines=11> */
[----:B------:R-:W-:Y:S01]  /*2870*/  IADD3 R46, PT, PT, -R46, -0x43300000, RZ ;  /* 0xbcd000002e2e7810 */ /* 0x000fe20007ffe1ff */
[----:B------:R-:W-:-:S06]  /*2880*/  IMAD.MOV.U32 R48, RZ, RZ, RZ ;  /* 0x000000ffff307224 */ /* 0x000fcc00078e00ff */
[----:B------:R-:W-:Y:S02]  /*2890*/  DFMA R48, R60, -R48, R54 ;  /* 0x800000303c30722b */ /* 0x000fe40000000036 */
[----:B------:R-:W-:-:S08]  /*28a0*/  DMUL.RP R54, R54, R58 ;  /* 0x0000003a36367228 */ /* 0x000fd00000008000 */
[----:B------:R-:W-:Y:S02]  /*28b0*/  FSETP.NEU.AND P0, PT, |R49|, R46, PT ;  /* 0x0000002e3100720b */ /* 0x000fe40003f0d200 */
[----:B------:R-:W-:Y:S02]  /*28c0*/  LOP3.LUT R47, R55, R50, RZ, 0x3c, !PT ;  /* 0x00000032372f7212 */ /* 0x000fe400078e3cff */
[----:B------:R-:W-:Y:S02]  /*28d0*/  FSEL R60, R54, R60, !P0 ;  /* 0x0000003c363c7208 */ /* 0x000fe40004000000 */
[----:B------:R-:W-:Y:S01]  /*28e0*/  FSEL R61, R47, R61, !P0 ;  /* 0x0000003d2f3d7208 */ /* 0x000fe20004000000 */
[----:B------:R-:W-:Y:S06]  /*28f0*/  BRA `(.L_x_41) ;  /* 0x0000000000547947 */ /* 0x000fec0003800000 */
.L_x_40:
        /* <DEDUP_REMOVED lines=16> */
.L_x_43:
[----:B------:R-:W-:Y:S01]  /*2a00*/  LOP3.LUT R61, R51, 0x80000, RZ, 0xfc, !PT ;  /* 0x00080000333d7812 */ /* 0x000fe200078efcff */
[----:B------:R-:W-:Y:S01]  /*2a10*/  IMAD.MOV.U32 R60, RZ, RZ, R50 ;  /* 0x000000ffff3c7224 */ /* 0x000fe200078e0032 */
[----:B------:R-:W-:Y:S06]  /*2a20*/  BRA `(.L_x_41) ;  /* 0x0000000000087947 */ /* 0x000fec0003800000 */
.L_x_42:
[----:B------:R-:W-:Y:S01]  /*2a30*/  LOP3.LUT R61, R47, 0x80000, RZ, 0xfc, !PT ;  /* 0x000800002f3d7812 */ /* 0x000fe200078efcff */
[----:B------:R-:W-:-:S07]  /*2a40*/  IMAD.MOV.U32 R60, RZ, RZ, R46 ;  /* 0x000000ffff3c7224 */ /* 0x000fce00078e002e */
.L_x_41:
[----:B------:R-:W-:Y:S02]  /*2a50*/  IMAD.MOV.U32 R46, RZ, RZ, R8 ;  /* 0x000000ffff2e7224 */ /* 0x000fe400078e0008 */
[----:B------:R-:W-:-:S04]  /*2a60*/  IMAD.MOV.U32 R47, RZ, RZ, 0x0 ;  /* 0x00000000ff2f7424 */ /* 0x000fc800078e00ff */
[----:B------:R-:W-:Y:S05]  /*2a70*/  RET.REL.NODEC R46 `(_Z20UpdateRHS_Vector_GPUIdEvPT_S1_S1_S1_S1_P16SolverParametersIS0_EP16gridCoefficientsIS0_ES1_S1_S1_S1_S1_S1_) ;  /* 0xffffffd42e607950 */ /* 0x000fea0003c3ffff */
.L_x_44:
        /* <DEDUP_REMOVED lines=16> */
.L_x_46:


//--------------------- .nv.global.init           --------------------------
	.section	.nv.global.init,"aw",@progbits
	.align	4
.nv.global.init:
	.type		mrg32k3aM1SubSeq,@object
	.size		mrg32k3aM1SubSeq,(mrg32k3aM2SubSeq - mrg32k3aM1SubSeq)
mrg32k3aM1SubSeq:
        /*0000*/ 	.byte	0x0b, 0xcc, 0xee, 0x04, 0x73, 0x29, 0x8b, 0x6f, 0xf6, 0x53, 0x03, 0xf6, 0x23, 0xf6, 0xea, 0xda
        /* <DEDUP_REMOVED lines=125> */
	.type		mrg32k3aM2SubSeq,@object
	.size		mrg32k3aM2SubSeq,(mrg32k3aM1 - mrg32k3aM2SubSeq)
mrg32k3aM2SubSeq:
        /* <DEDUP_REMOVED lines=126> */
	.type		mrg32k3aM1,@object
	.size		mrg32k3aM1,(mrg32k3aM1Seq - mrg32k3aM1)
mrg32k3aM1:
        /* <DEDUP_REMOVED lines=144> */
	.type		mrg32k3aM1Seq,@object
	.size		mrg32k3aM1Seq,(mrg32k3aM2 - mrg32k3aM1Seq)
mrg32k3aM1Seq:
        /* <DEDUP_REMOVED lines=144> */
	.type		mrg32k3aM2,@object
	.size		mrg32k3aM2,(mrg32k3aM2Seq - mrg32k3aM2)
mrg32k3aM2:
        /* <DEDUP_REMOVED lines=144> */
	.type		mrg32k3aM2Seq,@object
	.size		mrg32k3aM2Seq,(precalc_xorwow_matrix - mrg32k3aM2Seq)
mrg32k3aM2Seq:
        /* <DEDUP_REMOVED lines=144> */
	.type		precalc_xorwow_matrix,@object
	.size		precalc_xorwow_matrix,(precalc_xorwow_offset_matrix - precalc_xorwow_matrix)
precalc_xorwow_matrix:
        /* <DEDUP_REMOVED lines=6400> */
	.type		precalc_xorwow_offset_matrix,@object
	.size		precalc_xorwow_offset_matrix,(.L_1 - precalc_xorwow_offset_matrix)
precalc_xorwow_offset_matrix:
        /* <DEDUP_REMOVED lines=6400> */
.L_1:


//--------------------- .nv.shared.reserved.0     --------------------------
	.section	.nv.shared.reserved.0,"aw",@nobits
	.weak		__nv_reservedSMEM_offset_0_alias
	.size		__nv_reservedSMEM_offset_0_alias, 0, 64
	.other		__nv_reservedSMEM_offset_0_alias,@"STO_CUDA_RESERVED_SHARED STV_DEFAULT"
__nv_reservedSMEM_offset_0_alias:
	.zero		0
	.zero		64


//--------------------- .nv.shared._Z13vectorDot_GPUIdEvPT_S1_S1_P16SolverParametersIS0_E --------------------------
	.section	.nv.shared._Z13vectorDot_GPUIdEvPT_S1_S1_P16SolverParametersIS0_E,"aw",@nobits
	.sectionflags	@""
	.align	8
.nv.shared._Z13vectorDot_GPUIdEvPT_S1_S1_P16SolverParametersIS0_E:
	.zero		5120


//--------------------- .nv.constant0._Z14addVectors_GPUIdEvPT_S1_S1_P16SolverParametersIS0_E --------------------------
	.section	.nv.constant0._Z14addVectors_GPUIdEvPT_S1_S1_P16SolverParametersIS0_E,"a",@progbits
	.sectionflags	@""
	.align	4
.nv.constant0._Z14addVectors_GPUIdEvPT_S1_S1_P16SolverParametersIS0_E:
	.zero		928


//--------------------- .nv.constant0._Z20scalarVectorMult_GPUIdEvPT_S1_S1_P16SolverParametersIS0_E --------------------------
	.section	.nv.constant0._Z20scalarVectorMult_GPUIdEvPT_S1_S1_P16SolverParametersIS0_E,"a",@progbits
	.sectionflags	@""
	.align	4
.nv.constant0._Z20scalarVectorMult_GPUIdEvPT_S1_S1_P16SolverParametersIS0_E:
	.zero		928


//--------------------- .nv.constant0._Z6divideIdEvPT_S1_S1_ --------------------------
	.section	.nv.constant0._Z6divideIdEvPT_S1_S1_,"a",@progbits
	.sectionflags	@""
	.align	4
.nv.constant0._Z6divideIdEvPT_S1_S1_:
	.zero		920


//--------------------- .nv.constant0._Z13vectorDot_GPUIdEvPT_S1_S1_P16SolverParametersIS0_E --------------------------
	.section	.nv.constant0._Z13vectorDot_GPUIdEvPT_S1_S1_P16SolverParametersIS0_E,"a",@progbits
	.sectionflags	@""
	.align	4
.nv.constant0._Z13vectorDot_GPUIdEvPT_S1_S1_P16SolverParametersIS0_E:
	.zero		928


//--------------------- .nv.constant0._Z19subtractVectors_GPUIdEvPT_S1_S1_P16SolverParametersIS0_E --------------------------
	.section	.nv.constant0._Z19subtractVectors_GPUIdEvPT_S1_S1_P16SolverParametersIS0_E,"a",@progbits
	.sectionflags	@""
	.align	4
.nv.constant0._Z19subtractVectors_GPUIdEvPT_S1_S1_P16SolverParametersIS0_E:
	.zero		928


//--------------------- .nv.constant0._Z29MatrixMul_Omnidirectional_GPUIdEvPT_S1_S1_P16SolverParametersIS0_EP16gridCoefficientsIS0_ES1_S1_S1_S1_S1_S1_ --------------------------
	.section	.nv.constant0._Z29MatrixMul_Omnidirectional_GPUIdEvPT_S1_S1_P16SolverParametersIS0_EP16gridCoefficientsIS0_ES1_S1_S1_S1_S1_S1_,"a",@progbits
	.sectionflags	@""
	.align	4
.nv.constant0._Z29MatrixMul_Omnidirectional_GPUIdEvPT_S1_S1_P16SolverParametersIS0_EP16gridCoefficientsIS0_ES1_S1_S1_S1_S1_S1_:
	.zero		984


//--------------------- .nv.constant0._Z20UpdateRHS_Vector_GPUIdEvPT_S1_S1_S1_S1_P16SolverParametersIS0_EP16gridCoefficientsIS0_ES1_S1_S1_S1_S1_S1_ --------------------------
	.section	.nv.constant0._Z20UpdateRHS_Vector_GPUIdEvPT_S1_S1_S1_S1_P16SolverParametersIS0_EP16gridCoefficientsIS0_ES1_S1_S1_S1_S1_S1_,"a",@progbits
	.sectionflags	@""
	.align	4
.nv.constant0._Z20UpdateRHS_Vector_GPUIdEvPT_S1_S1_S1_S1_P16SolverParametersIS0_EP16gridCoefficientsIS0_ES1_S1_S1_S1_S1_S1_:
	.zero		1000


//--------------------- SYMBOLS --------------------------

	.type		.nv.reservedSmem.offset0,@object
	.size		.nv.reservedSmem.offset0,0x4
	.type		.nv.reservedSmem.cap,@object
	.size		.nv.reservedSmem.cap,0x4
